//
// Generated by NVIDIA NVVM Compiler
//
// Compiler Build ID: CL-36424714
// Cuda compilation tools, release 13.0, V13.0.88
// Based on NVVM 20.0.0
//

.version 9.0
.target sm_100
.address_size 64

	// .globl	_Z17weightsAdjustmentPfS_S_ii
.func  (.param .b64 func_retval0) __internal_accurate_pow
(
	.param .b64 __internal_accurate_pow_param_0,
	.param .b64 __internal_accurate_pow_param_1
)
;
.global .align 4 .f32 output;

.visible .entry _Z17weightsAdjustmentPfS_S_ii(
	.param .u64 .ptr .align 1 _Z17weightsAdjustmentPfS_S_ii_param_0,
	.param .u64 .ptr .align 1 _Z17weightsAdjustmentPfS_S_ii_param_1,
	.param .u64 .ptr .align 1 _Z17weightsAdjustmentPfS_S_ii_param_2,
	.param .u32 _Z17weightsAdjustmentPfS_S_ii_param_3,
	.param .u32 _Z17weightsAdjustmentPfS_S_ii_param_4
)
{
	.reg .pred 	%p<2>;
	.reg .b32 	%r<8>;
	.reg .b32 	%f<7>;
	.reg .b64 	%rd<12>;
	.reg .b64 	%fd<6>;

	ld.param.u64 	%rd1, [_Z17weightsAdjustmentPfS_S_ii_param_0];
	ld.param.u64 	%rd2, [_Z17weightsAdjustmentPfS_S_ii_param_1];
	ld.param.u64 	%rd3, [_Z17weightsAdjustmentPfS_S_ii_param_2];
	ld.param.u32 	%r3, [_Z17weightsAdjustmentPfS_S_ii_param_3];
	ld.param.u32 	%r2, [_Z17weightsAdjustmentPfS_S_ii_param_4];
	mov.u32 	%r4, %ctaid.x;
	mov.u32 	%r5, %ntid.x;
	mov.u32 	%r6, %tid.x;
	mad.lo.s32 	%r1, %r4, %r5, %r6;
	setp.ge.s32 	%p1, %r1, %r3;
	@%p1 bra 	$L__BB0_2;
	cvta.to.global.u64 	%rd4, %rd2;
	cvta.to.global.u64 	%rd5, %rd3;
	cvta.to.global.u64 	%rd6, %rd1;
	mul.wide.s32 	%rd7, %r2, 4;
	add.s64 	%rd8, %rd4, %rd7;
	ld.global.f32 	%f1, [%rd8];
	ld.global.f32 	%f2, [output];
	sub.f32 	%f3, %f1, %f2;
	cvt.f64.f32 	%fd1, %f3;
	mul.f64 	%fd2, %fd1, 0d3FB999999999999A;
	mul.wide.s32 	%rd9, %r1, 4;
	add.s64 	%rd10, %rd5, %rd9;
	ld.global.f32 	%f4, [%rd10];
	cvt.f64.f32 	%fd3, %f4;
	add.s64 	%rd11, %rd6, %rd9;
	ld.global.f32 	%f5, [%rd11];
	cvt.f64.f32 	%fd4, %f5;
	fma.rn.f64 	%fd5, %fd2, %fd3, %fd4;
	cvt.rn.f32.f64 	%f6, %fd5;
	st.global.f32 	[%rd11], %f6;
	bra.uni 	$L__BB0_3;
$L__BB0_2:
	mov.b32 	%r7, 0;
	st.global.u32 	[output], %r7;
$L__BB0_3:
	ret;

}
	// .globl	_Z18activationFunctionPfS_S_S_S_ii
.visible .entry _Z18activationFunctionPfS_S_S_S_ii(
	.param .u64 .ptr .align 1 _Z18activationFunctionPfS_S_S_S_ii_param_0,
	.param .u64 .ptr .align 1 _Z18activationFunctionPfS_S_S_S_ii_param_1,
	.param .u64 .ptr .align 1 _Z18activationFunctionPfS_S_S_S_ii_param_2,
	.param .u64 .ptr .align 1 _Z18activationFunctionPfS_S_S_S_ii_param_3,
	.param .u64 .ptr .align 1 _Z18activationFunctionPfS_S_S_S_ii_param_4,
	.param .u32 _Z18activationFunctionPfS_S_S_S_ii_param_5,
	.param .u32 _Z18activationFunctionPfS_S_S_S_ii_param_6
)
{
	.reg .pred 	%p<145>;
	.reg .b16 	%rs<5>;
	.reg .b32 	%r<182>;
	.reg .b32 	%f<95>;
	.reg .b64 	%rd<34>;
	.reg .b64 	%fd<198>;

	ld.param.u64 	%rd14, [_Z18activationFunctionPfS_S_S_S_ii_param_1];
	ld.param.u64 	%rd16, [_Z18activationFunctionPfS_S_S_S_ii_param_2];
	ld.param.u64 	%rd17, [_Z18activationFunctionPfS_S_S_S_ii_param_3];
	ld.param.u64 	%rd15, [_Z18activationFunctionPfS_S_S_S_ii_param_4];
	ld.param.u32 	%r32, [_Z18activationFunctionPfS_S_S_S_ii_param_5];
	ld.param.u32 	%r31, [_Z18activationFunctionPfS_S_S_S_ii_param_6];
	cvta.to.global.u64 	%rd1, %rd17;
	cvta.to.global.u64 	%rd2, %rd16;
	mov.u32 	%r33, %ctaid.x;
	mov.u32 	%r34, %ntid.x;
	mov.u32 	%r35, %tid.x;
	mad.lo.s32 	%r1, %r33, %r34, %r35;
	setp.ge.s32 	%p2, %r1, %r32;
	@%p2 bra 	$L__BB1_86;
	cvta.to.global.u64 	%rd3, %rd14;
	mul.lo.s32 	%r2, %r31, 10;
	mul.wide.s32 	%rd18, %r2, 4;
	add.s64 	%rd19, %rd3, %rd18;
	ld.global.f32 	%f1, [%rd19];
	ld.global.f32 	%f2, [%rd2];
	ld.global.f32 	%f3, [%rd1];
	mov.f64 	%fd73, 0d4014000000000000;
	{
	.reg .b32 %temp; 
	mov.b64 	{%temp, %r3}, %fd73;
	}
	mov.f64 	%fd74, 0d4022000000000000;
	{
	.reg .b32 %temp; 
	mov.b64 	{%temp, %r36}, %fd74;
	}
	and.b32  	%r38, %r36, 2146435072;
	setp.eq.s32 	%p3, %r38, 1075838976;
	{ // callseq 0, 0
	.param .b64 param0;
	st.param.f64 	[param0], 0d4014000000000000;
	.param .b64 param1;
	st.param.f64 	[param1], 0d4022000000000000;
	.param .b64 retval0;
	call.uni (retval0), 
	__internal_accurate_pow, 
	(
	param0, 
	param1
	);
	ld.param.f64 	%fd75, [retval0];
	} // callseq 0
	setp.lt.s32 	%p4, %r3, 0;
	neg.f64 	%fd77, %fd75;
	selp.f64 	%fd78, %fd77, %fd75, %p3;
	selp.f64 	%fd79, %fd78, %fd75, %p4;
	cvt.rzi.s32.f64 	%r39, %fd79;
	div.s32 	%r40, %r1, %r39;
	cvt.u16.u32 	%rs2, %r40;
	and.b16  	%rs1, %rs2, 255;
	setp.gt.s16 	%p5, %rs1, 1;
	@%p5 bra 	$L__BB1_9;
	setp.eq.s16 	%p9, %rs1, 0;
	@%p9 bra 	$L__BB1_17;
	setp.eq.s16 	%p10, %rs1, 1;
	@%p10 bra 	$L__BB1_4;
	bra.uni 	$L__BB1_47;
$L__BB1_4:
	sub.f32 	%f41, %f1, %f3;
	sub.f32 	%f42, %f41, %f2;
	div.rn.f32 	%f6, %f42, %f2;
	cvt.f64.f32 	%fd9, %f6;
	{
	.reg .b32 %temp; 
	mov.b64 	{%temp, %r7}, %fd9;
	}
	mov.f64 	%fd101, 0d4000000000000000;
	{
	.reg .b32 %temp; 
	mov.b64 	{%temp, %r86}, %fd101;
	}
	and.b32  	%r9, %r86, 2146435072;
	setp.eq.s32 	%p50, %r9, 1062207488;
	abs.f64 	%fd10, %fd9;
	{ // callseq 4, 0
	.param .b64 param0;
	st.param.f64 	[param0], %fd10;
	.param .b64 param1;
	st.param.f64 	[param1], 0d4000000000000000;
	.param .b64 retval0;
	call.uni (retval0), 
	__internal_accurate_pow, 
	(
	param0, 
	param1
	);
	ld.param.f64 	%fd102, [retval0];
	} // callseq 4
	setp.lt.s32 	%p51, %r7, 0;
	neg.f64 	%fd104, %fd102;
	selp.f64 	%fd105, %fd104, %fd102, %p50;
	selp.f64 	%fd185, %fd105, %fd102, %p51;
	setp.neu.f32 	%p52, %f6, 0f00000000;
	@%p52 bra 	$L__BB1_6;
	setp.eq.s32 	%p53, %r9, 1062207488;
	selp.b32 	%r87, %r7, 0, %p53;
	setp.lt.s32 	%p54, %r86, 0;
	or.b32  	%r88, %r87, 2146435072;
	selp.b32 	%r89, %r88, %r87, %p54;
	mov.b32 	%r90, 0;
	mov.b64 	%fd185, {%r90, %r89};
$L__BB1_6:
	add.f64 	%fd106, %fd9, 0d4000000000000000;
	{
	.reg .b32 %temp; 
	mov.b64 	{%temp, %r91}, %fd106;
	}
	and.b32  	%r92, %r91, 2146435072;
	setp.ne.s32 	%p55, %r92, 2146435072;
	@%p55 bra 	$L__BB1_27;
	setp.num.f32 	%p56, %f6, %f6;
	@%p56 bra 	$L__BB1_25;
	mov.f64 	%fd107, 0d4000000000000000;
	add.rn.f64 	%fd185, %fd9, %fd107;
	bra.uni 	$L__BB1_27;
$L__BB1_9:
	setp.eq.s16 	%p6, %rs1, 2;
	@%p6 bra 	$L__BB1_28;
	setp.eq.s16 	%p7, %rs1, 3;
	@%p7 bra 	$L__BB1_36;
	setp.eq.s16 	%p8, %rs1, 4;
	@%p8 bra 	$L__BB1_12;
	bra.uni 	$L__BB1_47;
$L__BB1_12:
	sub.f32 	%f33, %f1, %f3;
	fma.rn.f32 	%f34, %f2, 0f40000000, %f33;
	div.rn.f32 	%f12, %f34, %f2;
	cvt.f64.f32 	%fd33, %f12;
	{
	.reg .b32 %temp; 
	mov.b64 	{%temp, %r16}, %fd33;
	}
	mov.f64 	%fd80, 0d4000000000000000;
	{
	.reg .b32 %temp; 
	mov.b64 	{%temp, %r41}, %fd80;
	}
	and.b32  	%r18, %r41, 2146435072;
	setp.eq.s32 	%p11, %r18, 1062207488;
	abs.f64 	%fd34, %fd33;
	{ // callseq 1, 0
	.param .b64 param0;
	st.param.f64 	[param0], %fd34;
	.param .b64 param1;
	st.param.f64 	[param1], 0d4000000000000000;
	.param .b64 retval0;
	call.uni (retval0), 
	__internal_accurate_pow, 
	(
	param0, 
	param1
	);
	ld.param.f64 	%fd81, [retval0];
	} // callseq 1
	setp.lt.s32 	%p12, %r16, 0;
	neg.f64 	%fd83, %fd81;
	selp.f64 	%fd84, %fd83, %fd81, %p11;
	selp.f64 	%fd191, %fd84, %fd81, %p12;
	setp.neu.f32 	%p13, %f12, 0f00000000;
	@%p13 bra 	$L__BB1_14;
	setp.eq.s32 	%p14, %r18, 1062207488;
	selp.b32 	%r42, %r16, 0, %p14;
	setp.lt.s32 	%p15, %r41, 0;
	or.b32  	%r43, %r42, 2146435072;
	selp.b32 	%r44, %r43, %r42, %p15;
	mov.b32 	%r45, 0;
	mov.b64 	%fd191, {%r45, %r44};
$L__BB1_14:
	add.f64 	%fd85, %fd33, 0d4000000000000000;
	{
	.reg .b32 %temp; 
	mov.b64 	{%temp, %r46}, %fd85;
	}
	and.b32  	%r47, %r46, 2146435072;
	setp.ne.s32 	%p16, %r47, 2146435072;
	@%p16 bra 	$L__BB1_46;
	setp.num.f32 	%p17, %f12, %f12;
	@%p17 bra 	$L__BB1_44;
	mov.f64 	%fd86, 0d4000000000000000;
	add.rn.f64 	%fd191, %fd33, %fd86;
	bra.uni 	$L__BB1_46;
$L__BB1_17:
	sub.f32 	%f44, %f1, %f3;
	add.f32 	%f45, %f2, %f2;
	sub.f32 	%f46, %f44, %f45;
	div.rn.f32 	%f4, %f46, %f2;
	cvt.f64.f32 	%fd1, %f4;
	{
	.reg .b32 %temp; 
	mov.b64 	{%temp, %r4}, %fd1;
	}
	mov.f64 	%fd108, 0d4000000000000000;
	{
	.reg .b32 %temp; 
	mov.b64 	{%temp, %r101}, %fd108;
	}
	and.b32  	%r6, %r101, 2146435072;
	setp.eq.s32 	%p63, %r6, 1062207488;
	abs.f64 	%fd2, %fd1;
	{ // callseq 5, 0
	.param .b64 param0;
	st.param.f64 	[param0], %fd2;
	.param .b64 param1;
	st.param.f64 	[param1], 0d4000000000000000;
	.param .b64 retval0;
	call.uni (retval0), 
	__internal_accurate_pow, 
	(
	param0, 
	param1
	);
	ld.param.f64 	%fd109, [retval0];
	} // callseq 5
	setp.lt.s32 	%p64, %r4, 0;
	neg.f64 	%fd111, %fd109;
	selp.f64 	%fd112, %fd111, %fd109, %p63;
	selp.f64 	%fd183, %fd112, %fd109, %p64;
	setp.neu.f32 	%p65, %f4, 0f00000000;
	@%p65 bra 	$L__BB1_19;
	setp.eq.s32 	%p66, %r6, 1062207488;
	selp.b32 	%r102, %r4, 0, %p66;
	setp.lt.s32 	%p67, %r101, 0;
	or.b32  	%r103, %r102, 2146435072;
	selp.b32 	%r104, %r103, %r102, %p67;
	mov.b32 	%r105, 0;
	mov.b64 	%fd183, {%r105, %r104};
$L__BB1_19:
	add.f64 	%fd113, %fd1, 0d4000000000000000;
	{
	.reg .b32 %temp; 
	mov.b64 	{%temp, %r106}, %fd113;
	}
	and.b32  	%r107, %r106, 2146435072;
	setp.ne.s32 	%p68, %r107, 2146435072;
	@%p68 bra 	$L__BB1_24;
	setp.num.f32 	%p69, %f4, %f4;
	@%p69 bra 	$L__BB1_22;
	mov.f64 	%fd114, 0d4000000000000000;
	add.rn.f64 	%fd183, %fd1, %fd114;
	bra.uni 	$L__BB1_24;
$L__BB1_22:
	setp.neu.f64 	%p70, %fd2, 0d7FF0000000000000;
	@%p70 bra 	$L__BB1_24;
	setp.lt.s32 	%p71, %r4, 0;
	setp.eq.s32 	%p72, %r6, 1062207488;
	setp.lt.s32 	%p73, %r101, 0;
	selp.b32 	%r109, 0, 2146435072, %p73;
	and.b32  	%r110, %r101, 2147483647;
	setp.ne.s32 	%p74, %r110, 1071644672;
	or.b32  	%r111, %r109, -2147483648;
	selp.b32 	%r112, %r111, %r109, %p74;
	selp.b32 	%r113, %r112, %r109, %p72;
	selp.b32 	%r114, %r113, %r109, %p71;
	mov.b32 	%r115, 0;
	mov.b64 	%fd183, {%r115, %r114};
$L__BB1_24:
	setp.eq.f32 	%p75, %f4, 0f3F800000;
	cvt.rn.f32.f64 	%f47, %fd183;
	selp.f32 	%f92, 0f3F800000, %f47, %p75;
	bra.uni 	$L__BB1_47;
$L__BB1_25:
	setp.neu.f64 	%p57, %fd10, 0d7FF0000000000000;
	@%p57 bra 	$L__BB1_27;
	setp.lt.s32 	%p58, %r7, 0;
	setp.eq.s32 	%p59, %r9, 1062207488;
	setp.lt.s32 	%p60, %r86, 0;
	selp.b32 	%r94, 0, 2146435072, %p60;
	and.b32  	%r95, %r86, 2147483647;
	setp.ne.s32 	%p61, %r95, 1071644672;
	or.b32  	%r96, %r94, -2147483648;
	selp.b32 	%r97, %r96, %r94, %p61;
	selp.b32 	%r98, %r97, %r94, %p59;
	selp.b32 	%r99, %r98, %r94, %p58;
	mov.b32 	%r100, 0;
	mov.b64 	%fd185, {%r100, %r99};
$L__BB1_27:
	setp.eq.f32 	%p62, %f6, 0f3F800000;
	cvt.rn.f32.f64 	%f43, %fd185;
	selp.f32 	%f92, 0f3F800000, %f43, %p62;
	bra.uni 	$L__BB1_47;
$L__BB1_28:
	sub.f32 	%f39, %f1, %f3;
	div.rn.f32 	%f8, %f39, %f2;
	cvt.f64.f32 	%fd17, %f8;
	{
	.reg .b32 %temp; 
	mov.b64 	{%temp, %r10}, %fd17;
	}
	mov.f64 	%fd94, 0d4000000000000000;
	{
	.reg .b32 %temp; 
	mov.b64 	{%temp, %r71}, %fd94;
	}
	and.b32  	%r12, %r71, 2146435072;
	setp.eq.s32 	%p37, %r12, 1062207488;
	abs.f64 	%fd18, %fd17;
	{ // callseq 3, 0
	.param .b64 param0;
	st.param.f64 	[param0], %fd18;
	.param .b64 param1;
	st.param.f64 	[param1], 0d4000000000000000;
	.param .b64 retval0;
	call.uni (retval0), 
	__internal_accurate_pow, 
	(
	param0, 
	param1
	);
	ld.param.f64 	%fd95, [retval0];
	} // callseq 3
	setp.lt.s32 	%p38, %r10, 0;
	neg.f64 	%fd97, %fd95;
	selp.f64 	%fd98, %fd97, %fd95, %p37;
	selp.f64 	%fd187, %fd98, %fd95, %p38;
	setp.neu.f32 	%p39, %f8, 0f00000000;
	@%p39 bra 	$L__BB1_30;
	setp.eq.s32 	%p40, %r12, 1062207488;
	selp.b32 	%r72, %r10, 0, %p40;
	setp.lt.s32 	%p41, %r71, 0;
	or.b32  	%r73, %r72, 2146435072;
	selp.b32 	%r74, %r73, %r72, %p41;
	mov.b32 	%r75, 0;
	mov.b64 	%fd187, {%r75, %r74};
$L__BB1_30:
	add.f64 	%fd99, %fd17, 0d4000000000000000;
	{
	.reg .b32 %temp; 
	mov.b64 	{%temp, %r76}, %fd99;
	}
	and.b32  	%r77, %r76, 2146435072;
	setp.ne.s32 	%p42, %r77, 2146435072;
	@%p42 bra 	$L__BB1_35;
	setp.num.f32 	%p43, %f8, %f8;
	@%p43 bra 	$L__BB1_33;
	mov.f64 	%fd100, 0d4000000000000000;
	add.rn.f64 	%fd187, %fd17, %fd100;
	bra.uni 	$L__BB1_35;
$L__BB1_33:
	setp.neu.f64 	%p44, %fd18, 0d7FF0000000000000;
	@%p44 bra 	$L__BB1_35;
	setp.lt.s32 	%p45, %r10, 0;
	setp.eq.s32 	%p46, %r12, 1062207488;
	setp.lt.s32 	%p47, %r71, 0;
	selp.b32 	%r79, 0, 2146435072, %p47;
	and.b32  	%r80, %r71, 2147483647;
	setp.ne.s32 	%p48, %r80, 1071644672;
	or.b32  	%r81, %r79, -2147483648;
	selp.b32 	%r82, %r81, %r79, %p48;
	selp.b32 	%r83, %r82, %r79, %p46;
	selp.b32 	%r84, %r83, %r79, %p45;
	mov.b32 	%r85, 0;
	mov.b64 	%fd187, {%r85, %r84};
$L__BB1_35:
	setp.eq.f32 	%p49, %f8, 0f3F800000;
	cvt.rn.f32.f64 	%f40, %fd187;
	selp.f32 	%f92, 0f3F800000, %f40, %p49;
	bra.uni 	$L__BB1_47;
$L__BB1_36:
	sub.f32 	%f36, %f1, %f3;
	add.f32 	%f37, %f2, %f36;
	div.rn.f32 	%f10, %f37, %f2;
	cvt.f64.f32 	%fd25, %f10;
	{
	.reg .b32 %temp; 
	mov.b64 	{%temp, %r13}, %fd25;
	}
	mov.f64 	%fd87, 0d4000000000000000;
	{
	.reg .b32 %temp; 
	mov.b64 	{%temp, %r56}, %fd87;
	}
	and.b32  	%r15, %r56, 2146435072;
	setp.eq.s32 	%p24, %r15, 1062207488;
	abs.f64 	%fd26, %fd25;
	{ // callseq 2, 0
	.param .b64 param0;
	st.param.f64 	[param0], %fd26;
	.param .b64 param1;
	st.param.f64 	[param1], 0d4000000000000000;
	.param .b64 retval0;
	call.uni (retval0), 
	__internal_accurate_pow, 
	(
	param0, 
	param1
	);
	ld.param.f64 	%fd88, [retval0];
	} // callseq 2
	setp.lt.s32 	%p25, %r13, 0;
	neg.f64 	%fd90, %fd88;
	selp.f64 	%fd91, %fd90, %fd88, %p24;
	selp.f64 	%fd189, %fd91, %fd88, %p25;
	setp.neu.f32 	%p26, %f10, 0f00000000;
	@%p26 bra 	$L__BB1_38;
	setp.eq.s32 	%p27, %r15, 1062207488;
	selp.b32 	%r57, %r13, 0, %p27;
	setp.lt.s32 	%p28, %r56, 0;
	or.b32  	%r58, %r57, 2146435072;
	selp.b32 	%r59, %r58, %r57, %p28;
	mov.b32 	%r60, 0;
	mov.b64 	%fd189, {%r60, %r59};
$L__BB1_38:
	add.f64 	%fd92, %fd25, 0d4000000000000000;
	{
	.reg .b32 %temp; 
	mov.b64 	{%temp, %r61}, %fd92;
	}
	and.b32  	%r62, %r61, 2146435072;
	setp.ne.s32 	%p29, %r62, 2146435072;
	@%p29 bra 	$L__BB1_43;
	setp.num.f32 	%p30, %f10, %f10;
	@%p30 bra 	$L__BB1_41;
	mov.f64 	%fd93, 0d4000000000000000;
	add.rn.f64 	%fd189, %fd25, %fd93;
	bra.uni 	$L__BB1_43;
$L__BB1_41:
	setp.neu.f64 	%p31, %fd26, 0d7FF0000000000000;
	@%p31 bra 	$L__BB1_43;
	setp.lt.s32 	%p32, %r13, 0;
	setp.eq.s32 	%p33, %r15, 1062207488;
	setp.lt.s32 	%p34, %r56, 0;
	selp.b32 	%r64, 0, 2146435072, %p34;
	and.b32  	%r65, %r56, 2147483647;
	setp.ne.s32 	%p35, %r65, 1071644672;
	or.b32  	%r66, %r64, -2147483648;
	selp.b32 	%r67, %r66, %r64, %p35;
	selp.b32 	%r68, %r67, %r64, %p33;
	selp.b32 	%r69, %r68, %r64, %p32;
	mov.b32 	%r70, 0;
	mov.b64 	%fd189, {%r70, %r69};
$L__BB1_43:
	setp.eq.f32 	%p36, %f10, 0f3F800000;
	cvt.rn.f32.f64 	%f38, %fd189;
	selp.f32 	%f92, 0f3F800000, %f38, %p36;
	bra.uni 	$L__BB1_47;
$L__BB1_44:
	setp.neu.f64 	%p18, %fd34, 0d7FF0000000000000;
	@%p18 bra 	$L__BB1_46;
	setp.lt.s32 	%p19, %r16, 0;
	setp.eq.s32 	%p20, %r18, 1062207488;
	setp.lt.s32 	%p21, %r41, 0;
	selp.b32 	%r49, 0, 2146435072, %p21;
	and.b32  	%r50, %r41, 2147483647;
	setp.ne.s32 	%p22, %r50, 1071644672;
	or.b32  	%r51, %r49, -2147483648;
	selp.b32 	%r52, %r51, %r49, %p22;
	selp.b32 	%r53, %r52, %r49, %p20;
	selp.b32 	%r54, %r53, %r49, %p19;
	mov.b32 	%r55, 0;
	mov.b64 	%fd191, {%r55, %r54};
$L__BB1_46:
	setp.eq.f32 	%p23, %f12, 0f3F800000;
	cvt.rn.f32.f64 	%f35, %fd191;
	selp.f32 	%f92, 0f3F800000, %f35, %p23;
$L__BB1_47:
	setp.lt.s32 	%p76, %r3, 0;
	fma.rn.f32 	%f48, %f92, 0f3BBB989D, 0f3F000000;
	cvt.sat.f32.f32 	%f49, %f48;
	mov.f32 	%f50, 0f4B400001;
	mov.f32 	%f51, 0f437C0000;
	fma.rm.f32 	%f52, %f49, %f51, %f50;
	add.f32 	%f53, %f52, 0fCB40007F;
	neg.f32 	%f54, %f53;
	fma.rn.f32 	%f55, %f92, 0f3FB8AA3B, %f54;
	fma.rn.f32 	%f56, %f92, 0f32A57060, %f55;
	mov.b32 	%r117, %f52;
	shl.b32 	%r118, %r117, 23;
	mov.b32 	%f57, %r118;
	ex2.approx.ftz.f32 	%f58, %f56;
	mul.f32 	%f59, %f58, %f57;
	rcp.rn.f32 	%f93, %f59;
	mov.f64 	%fd192, 0d3FF0000000000000;
	{
	.reg .b32 %temp; 
	mov.b64 	{%temp, %r119}, %fd192;
	}
	and.b32  	%r121, %r119, 2146435072;
	setp.eq.s32 	%p77, %r121, 1072693248;
	{ // callseq 6, 0
	.param .b64 param0;
	st.param.f64 	[param0], 0d4014000000000000;
	.param .b64 param1;
	st.param.f64 	[param1], 0d3FF0000000000000;
	.param .b64 retval0;
	call.uni (retval0), 
	__internal_accurate_pow, 
	(
	param0, 
	param1
	);
	ld.param.f64 	%fd116, [retval0];
	} // callseq 6
	neg.f64 	%fd118, %fd116;
	selp.f64 	%fd119, %fd118, %fd116, %p77;
	selp.f64 	%fd120, %fd119, %fd116, %p76;
	cvt.rzi.s32.f64 	%r19, %fd120;
	mov.f64 	%fd121, 0d4000000000000000;
	{
	.reg .b32 %temp; 
	mov.b64 	{%temp, %r20}, %fd121;
	}
	and.b32  	%r21, %r20, 2146435072;
	setp.eq.s32 	%p78, %r21, 1062207488;
	setp.lt.s32 	%p79, %r20, 0;
	selp.b32 	%r22, 0, 2146435072, %p79;
	and.b32  	%r122, %r20, 2147483647;
	setp.ne.s32 	%p80, %r122, 1071644672;
	and.pred  	%p1, %p78, %p80;
	or.b32  	%r23, %r22, -2147483648;
	add.s64 	%rd33, %rd2, 4;
	add.s64 	%rd32, %rd1, 4;
	add.s64 	%rd21, %rd18, %rd3;
	add.s64 	%rd31, %rd21, 4;
	mov.b32 	%r181, 0;
$L__BB1_48:
	setp.lt.s32 	%p81, %r3, 0;
	ld.global.f32 	%f17, [%rd31];
	ld.global.f32 	%f18, [%rd33];
	ld.global.f32 	%f19, [%rd32];
	mov.f64 	%fd122, 0d4024000000000000;
	sub.f64 	%fd123, %fd122, %fd192;
	add.f64 	%fd124, %fd123, 0dBFF0000000000000;
	{
	.reg .b32 %temp; 
	mov.b64 	{%temp, %r123}, %fd124;
	}
	shr.u32 	%r124, %r123, 20;
	and.b32  	%r125, %r124, 2047;
	add.s32 	%r126, %r125, -1012;
	mov.b64 	%rd22, %fd124;
	shl.b64 	%rd23, %rd22, %r126;
	setp.eq.s64 	%p82, %rd23, -9223372036854775808;
	{ // callseq 7, 0
	.param .b64 param0;
	st.param.f64 	[param0], 0d4014000000000000;
	.param .b64 param1;
	st.param.f64 	[param1], %fd124;
	.param .b64 retval0;
	call.uni (retval0), 
	__internal_accurate_pow, 
	(
	param0, 
	param1
	);
	ld.param.f64 	%fd126, [retval0];
	} // callseq 7
	neg.f64 	%fd128, %fd126;
	selp.f64 	%fd129, %fd128, %fd126, %p82;
	selp.f64 	%fd130, %fd129, %fd126, %p81;
	cvt.rzi.f64.f64 	%fd131, %fd124;
	setp.neu.f64 	%p83, %fd124, %fd131;
	selp.f64 	%fd133, 0dFFF8000000000000, %fd130, %p83;
	selp.f64 	%fd134, %fd133, %fd130, %p81;
	add.f64 	%fd135, %fd124, 0d4014000000000000;
	{
	.reg .b32 %temp; 
	mov.b64 	{%temp, %r127}, %fd135;
	}
	and.b32  	%r128, %r127, 2146435072;
	setp.eq.s32 	%p84, %r128, 2146435072;
	abs.f64 	%fd136, %fd124;
	setp.eq.f64 	%p85, %fd136, 0d7FF0000000000000;
	setp.lt.s32 	%p86, %r123, 0;
	selp.b32 	%r129, 0, 2146435072, %p86;
	mov.b32 	%r130, 0;
	mov.b64 	%fd138, {%r130, %r129};
	selp.f64 	%fd139, %fd138, %fd134, %p85;
	selp.f64 	%fd140, %fd139, %fd134, %p84;
	setp.eq.f64 	%p87, %fd124, 0d0000000000000000;
	selp.f64 	%fd141, 0d3FF0000000000000, %fd140, %p87;
	cvt.rzi.s32.f64 	%r131, %fd141;
	div.s32 	%r132, %r1, %r131;
	rem.s32 	%r133, %r132, %r19;
	cvt.u16.u32 	%rs4, %r133;
	and.b16  	%rs3, %rs4, 255;
	setp.gt.s16 	%p88, %rs3, 1;
	@%p88 bra 	$L__BB1_54;
	setp.eq.s16 	%p92, %rs3, 0;
	@%p92 bra 	$L__BB1_60;
	setp.eq.s16 	%p93, %rs3, 1;
	@%p93 bra 	$L__BB1_51;
	bra.uni 	$L__BB1_84;
$L__BB1_51:
	setp.lt.s32 	%p124, %r20, 0;
	setp.eq.s32 	%p125, %r21, 1062207488;
	sub.f32 	%f69, %f17, %f19;
	sub.f32 	%f70, %f69, %f18;
	div.rn.f32 	%f22, %f70, %f18;
	cvt.f64.f32 	%fd48, %f22;
	{
	.reg .b32 %temp; 
	mov.b64 	{%temp, %r26}, %fd48;
	}
	abs.f64 	%fd49, %fd48;
	{ // callseq 11, 0
	.param .b64 param0;
	st.param.f64 	[param0], %fd49;
	.param .b64 param1;
	st.param.f64 	[param1], 0d4000000000000000;
	.param .b64 retval0;
	call.uni (retval0), 
	__internal_accurate_pow, 
	(
	param0, 
	param1
	);
	ld.param.f64 	%fd166, [retval0];
	} // callseq 11
	setp.lt.s32 	%p127, %r26, 0;
	neg.f64 	%fd168, %fd166;
	selp.f64 	%fd169, %fd168, %fd166, %p125;
	selp.f64 	%fd170, %fd169, %fd166, %p127;
	setp.eq.f32 	%p128, %f22, 0f00000000;
	selp.b32 	%r161, %r26, 0, %p125;
	or.b32  	%r162, %r161, 2146435072;
	selp.b32 	%r163, %r162, %r161, %p124;
	mov.b32 	%r164, 0;
	mov.b64 	%fd171, {%r164, %r163};
	selp.f64 	%fd194, %fd171, %fd170, %p128;
	add.f64 	%fd172, %fd48, 0d4000000000000000;
	{
	.reg .b32 %temp; 
	mov.b64 	{%temp, %r165}, %fd172;
	}
	and.b32  	%r166, %r165, 2146435072;
	setp.ne.s32 	%p129, %r166, 2146435072;
	@%p129 bra 	$L__BB1_68;
	setp.num.f32 	%p130, %f22, %f22;
	@%p130 bra 	$L__BB1_66;
	mov.f64 	%fd173, 0d4000000000000000;
	add.rn.f64 	%fd194, %fd48, %fd173;
	bra.uni 	$L__BB1_68;
$L__BB1_54:
	setp.eq.s16 	%p89, %rs3, 2;
	@%p89 bra 	$L__BB1_69;
	setp.eq.s16 	%p90, %rs3, 3;
	@%p90 bra 	$L__BB1_75;
	setp.eq.s16 	%p91, %rs3, 4;
	@%p91 bra 	$L__BB1_57;
	bra.uni 	$L__BB1_84;
$L__BB1_57:
	setp.lt.s32 	%p94, %r20, 0;
	setp.eq.s32 	%p95, %r21, 1062207488;
	sub.f32 	%f61, %f17, %f19;
	fma.rn.f32 	%f62, %f18, 0f40000000, %f61;
	div.rn.f32 	%f28, %f62, %f18;
	cvt.f64.f32 	%fd66, %f28;
	{
	.reg .b32 %temp; 
	mov.b64 	{%temp, %r29}, %fd66;
	}
	abs.f64 	%fd67, %fd66;
	{ // callseq 8, 0
	.param .b64 param0;
	st.param.f64 	[param0], %fd67;
	.param .b64 param1;
	st.param.f64 	[param1], 0d4000000000000000;
	.param .b64 retval0;
	call.uni (retval0), 
	__internal_accurate_pow, 
	(
	param0, 
	param1
	);
	ld.param.f64 	%fd142, [retval0];
	} // callseq 8
	setp.lt.s32 	%p97, %r29, 0;
	neg.f64 	%fd144, %fd142;
	selp.f64 	%fd145, %fd144, %fd142, %p95;
	selp.f64 	%fd146, %fd145, %fd142, %p97;
	setp.eq.f32 	%p98, %f28, 0f00000000;
	selp.b32 	%r134, %r29, 0, %p95;
	or.b32  	%r135, %r134, 2146435072;
	selp.b32 	%r136, %r135, %r134, %p94;
	mov.b32 	%r137, 0;
	mov.b64 	%fd147, {%r137, %r136};
	selp.f64 	%fd197, %fd147, %fd146, %p98;
	add.f64 	%fd148, %fd66, 0d4000000000000000;
	{
	.reg .b32 %temp; 
	mov.b64 	{%temp, %r138}, %fd148;
	}
	and.b32  	%r139, %r138, 2146435072;
	setp.ne.s32 	%p99, %r139, 2146435072;
	@%p99 bra 	$L__BB1_83;
	setp.num.f32 	%p100, %f28, %f28;
	@%p100 bra 	$L__BB1_81;
	mov.f64 	%fd149, 0d4000000000000000;
	add.rn.f64 	%fd197, %fd66, %fd149;
	bra.uni 	$L__BB1_83;
$L__BB1_60:
	setp.lt.s32 	%p134, %r20, 0;
	setp.eq.s32 	%p135, %r21, 1062207488;
	sub.f32 	%f72, %f17, %f19;
	add.f32 	%f73, %f18, %f18;
	sub.f32 	%f74, %f72, %f73;
	div.rn.f32 	%f20, %f74, %f18;
	cvt.f64.f32 	%fd42, %f20;
	{
	.reg .b32 %temp; 
	mov.b64 	{%temp, %r25}, %fd42;
	}
	abs.f64 	%fd43, %fd42;
	{ // callseq 12, 0
	.param .b64 param0;
	st.param.f64 	[param0], %fd43;
	.param .b64 param1;
	st.param.f64 	[param1], 0d4000000000000000;
	.param .b64 retval0;
	call.uni (retval0), 
	__internal_accurate_pow, 
	(
	param0, 
	param1
	);
	ld.param.f64 	%fd174, [retval0];
	} // callseq 12
	setp.lt.s32 	%p137, %r25, 0;
	neg.f64 	%fd176, %fd174;
	selp.f64 	%fd177, %fd176, %fd174, %p135;
	selp.f64 	%fd178, %fd177, %fd174, %p137;
	setp.eq.f32 	%p138, %f20, 0f00000000;
	selp.b32 	%r170, %r25, 0, %p135;
	or.b32  	%r171, %r170, 2146435072;
	selp.b32 	%r172, %r171, %r170, %p134;
	mov.b32 	%r173, 0;
	mov.b64 	%fd179, {%r173, %r172};
	selp.f64 	%fd193, %fd179, %fd178, %p138;
	add.f64 	%fd180, %fd42, 0d4000000000000000;
	{
	.reg .b32 %temp; 
	mov.b64 	{%temp, %r174}, %fd180;
	}
	and.b32  	%r175, %r174, 2146435072;
	setp.ne.s32 	%p139, %r175, 2146435072;
	@%p139 bra 	$L__BB1_65;
	setp.num.f32 	%p140, %f20, %f20;
	@%p140 bra 	$L__BB1_63;
	mov.f64 	%fd181, 0d4000000000000000;
	add.rn.f64 	%fd193, %fd42, %fd181;
	bra.uni 	$L__BB1_65;
$L__BB1_63:
	setp.neu.f64 	%p141, %fd43, 0d7FF0000000000000;
	@%p141 bra 	$L__BB1_65;
	setp.lt.s32 	%p142, %r25, 0;
	selp.b32 	%r176, %r23, %r22, %p1;
	selp.b32 	%r177, %r176, %r22, %p142;
	mov.b32 	%r178, 0;
	mov.b64 	%fd193, {%r178, %r177};
$L__BB1_65:
	setp.eq.f32 	%p143, %f20, 0f3F800000;
	cvt.rn.f32.f64 	%f75, %fd193;
	selp.f32 	%f94, 0f3F800000, %f75, %p143;
	bra.uni 	$L__BB1_84;
$L__BB1_66:
	setp.neu.f64 	%p131, %fd49, 0d7FF0000000000000;
	@%p131 bra 	$L__BB1_68;
	setp.lt.s32 	%p132, %r26, 0;
	selp.b32 	%r167, %r23, %r22, %p1;
	selp.b32 	%r168, %r167, %r22, %p132;
	mov.b32 	%r169, 0;
	mov.b64 	%fd194, {%r169, %r168};
$L__BB1_68:
	setp.eq.f32 	%p133, %f22, 0f3F800000;
	cvt.rn.f32.f64 	%f71, %fd194;
	selp.f32 	%f94, 0f3F800000, %f71, %p133;
	bra.uni 	$L__BB1_84;
$L__BB1_69:
	setp.lt.s32 	%p114, %r20, 0;
	setp.eq.s32 	%p115, %r21, 1062207488;
	sub.f32 	%f67, %f17, %f19;
	div.rn.f32 	%f24, %f67, %f18;
	cvt.f64.f32 	%fd54, %f24;
	{
	.reg .b32 %temp; 
	mov.b64 	{%temp, %r27}, %fd54;
	}
	abs.f64 	%fd55, %fd54;
	{ // callseq 10, 0
	.param .b64 param0;
	st.param.f64 	[param0], %fd55;
	.param .b64 param1;
	st.param.f64 	[param1], 0d4000000000000000;
	.param .b64 retval0;
	call.uni (retval0), 
	__internal_accurate_pow, 
	(
	param0, 
	param1
	);
	ld.param.f64 	%fd158, [retval0];
	} // callseq 10
	setp.lt.s32 	%p117, %r27, 0;
	neg.f64 	%fd160, %fd158;
	selp.f64 	%fd161, %fd160, %fd158, %p115;
	selp.f64 	%fd162, %fd161, %fd158, %p117;
	setp.eq.f32 	%p118, %f24, 0f00000000;
	selp.b32 	%r152, %r27, 0, %p115;
	or.b32  	%r153, %r152, 2146435072;
	selp.b32 	%r154, %r153, %r152, %p114;
	mov.b32 	%r155, 0;
	mov.b64 	%fd163, {%r155, %r154};
	selp.f64 	%fd195, %fd163, %fd162, %p118;
	add.f64 	%fd164, %fd54, 0d4000000000000000;
	{
	.reg .b32 %temp; 
	mov.b64 	{%temp, %r156}, %fd164;
	}
	and.b32  	%r157, %r156, 2146435072;
	setp.ne.s32 	%p119, %r157, 2146435072;
	@%p119 bra 	$L__BB1_74;
	setp.num.f32 	%p120, %f24, %f24;
	@%p120 bra 	$L__BB1_72;
	mov.f64 	%fd165, 0d4000000000000000;
	add.rn.f64 	%fd195, %fd54, %fd165;
	bra.uni 	$L__BB1_74;
$L__BB1_72:
	setp.neu.f64 	%p121, %fd55, 0d7FF0000000000000;
	@%p121 bra 	$L__BB1_74;
	setp.lt.s32 	%p122, %r27, 0;
	selp.b32 	%r158, %r23, %r22, %p1;
	selp.b32 	%r159, %r158, %r22, %p122;
	mov.b32 	%r160, 0;
	mov.b64 	%fd195, {%r160, %r159};
$L__BB1_74:
	setp.eq.f32 	%p123, %f24, 0f3F800000;
	cvt.rn.f32.f64 	%f68, %fd195;
	selp.f32 	%f94, 0f3F800000, %f68, %p123;
	bra.uni 	$L__BB1_84;
$L__BB1_75:
	setp.lt.s32 	%p104, %r20, 0;
	setp.eq.s32 	%p105, %r21, 1062207488;
	sub.f32 	%f64, %f17, %f19;
	add.f32 	%f65, %f18, %f64;
	div.rn.f32 	%f26, %f65, %f18;
	cvt.f64.f32 	%fd60, %f26;
	{
	.reg .b32 %temp; 
	mov.b64 	{%temp, %r28}, %fd60;
	}
	abs.f64 	%fd61, %fd60;
	{ // callseq 9, 0
	.param .b64 param0;
	st.param.f64 	[param0], %fd61;
	.param .b64 param1;
	st.param.f64 	[param1], 0d4000000000000000;
	.param .b64 retval0;
	call.uni (retval0), 
	__internal_accurate_pow, 
	(
	param0, 
	param1
	);
	ld.param.f64 	%fd150, [retval0];
	} // callseq 9
	setp.lt.s32 	%p107, %r28, 0;
	neg.f64 	%fd152, %fd150;
	selp.f64 	%fd153, %fd152, %fd150, %p105;
	selp.f64 	%fd154, %fd153, %fd150, %p107;
	setp.eq.f32 	%p108, %f26, 0f00000000;
	selp.b32 	%r143, %r28, 0, %p105;
	or.b32  	%r144, %r143, 2146435072;
	selp.b32 	%r145, %r144, %r143, %p104;
	mov.b32 	%r146, 0;
	mov.b64 	%fd155, {%r146, %r145};
	selp.f64 	%fd196, %fd155, %fd154, %p108;
	add.f64 	%fd156, %fd60, 0d4000000000000000;
	{
	.reg .b32 %temp; 
	mov.b64 	{%temp, %r147}, %fd156;
	}
	and.b32  	%r148, %r147, 2146435072;
	setp.ne.s32 	%p109, %r148, 2146435072;
	@%p109 bra 	$L__BB1_80;
	setp.num.f32 	%p110, %f26, %f26;
	@%p110 bra 	$L__BB1_78;
	mov.f64 	%fd157, 0d4000000000000000;
	add.rn.f64 	%fd196, %fd60, %fd157;
	bra.uni 	$L__BB1_80;
$L__BB1_78:
	setp.neu.f64 	%p111, %fd61, 0d7FF0000000000000;
	@%p111 bra 	$L__BB1_80;
	setp.lt.s32 	%p112, %r28, 0;
	selp.b32 	%r149, %r23, %r22, %p1;
	selp.b32 	%r150, %r149, %r22, %p112;
	mov.b32 	%r151, 0;
	mov.b64 	%fd196, {%r151, %r150};
$L__BB1_80:
	setp.eq.f32 	%p113, %f26, 0f3F800000;
	cvt.rn.f32.f64 	%f66, %fd196;
	selp.f32 	%f94, 0f3F800000, %f66, %p113;
	bra.uni 	$L__BB1_84;
$L__BB1_81:
	setp.neu.f64 	%p101, %fd67, 0d7FF0000000000000;
	@%p101 bra 	$L__BB1_83;
	setp.lt.s32 	%p102, %r29, 0;
	selp.b32 	%r140, %r23, %r22, %p1;
	selp.b32 	%r141, %r140, %r22, %p102;
	mov.b32 	%r142, 0;
	mov.b64 	%fd197, {%r142, %r141};
$L__BB1_83:
	setp.eq.f32 	%p103, %f28, 0f3F800000;
	cvt.rn.f32.f64 	%f63, %fd197;
	selp.f32 	%f94, 0f3F800000, %f63, %p103;
$L__BB1_84:
	fma.rn.f32 	%f76, %f94, 0f3BBB989D, 0f3F000000;
	cvt.sat.f32.f32 	%f77, %f76;
	mov.f32 	%f78, 0f4B400001;
	mov.f32 	%f79, 0f437C0000;
	fma.rm.f32 	%f80, %f77, %f79, %f78;
	add.f32 	%f81, %f80, 0fCB40007F;
	neg.f32 	%f82, %f81;
	fma.rn.f32 	%f83, %f94, 0f3FB8AA3B, %f82;
	fma.rn.f32 	%f84, %f94, 0f32A57060, %f83;
	mov.b32 	%r179, %f80;
	shl.b32 	%r180, %r179, 23;
	mov.b32 	%f85, %r180;
	ex2.approx.ftz.f32 	%f86, %f84;
	mul.f32 	%f87, %f86, %f85;
	rcp.rn.f32 	%f88, %f87;
	mul.f32 	%f93, %f93, %f88;
	add.f64 	%fd192, %fd192, 0d3FF0000000000000;
	add.s64 	%rd33, %rd33, 4;
	add.s64 	%rd32, %rd32, 4;
	add.s64 	%rd31, %rd31, 4;
	add.s32 	%r181, %r181, 1;
	setp.ne.s32 	%p144, %r181, 9;
	@%p144 bra 	$L__BB1_48;
	ld.param.u64 	%rd30, [_Z18activationFunctionPfS_S_S_S_ii_param_0];
	cvta.to.global.u64 	%rd25, %rd15;
	mul.wide.s32 	%rd26, %r1, 4;
	add.s64 	%rd27, %rd25, %rd26;
	st.global.f32 	[%rd27], %f93;
	cvta.to.global.u64 	%rd28, %rd30;
	add.s64 	%rd29, %rd28, %rd26;
	ld.global.f32 	%f89, [%rd29];
	ld.global.f32 	%f90, [output];
	fma.rn.f32 	%f91, %f93, %f89, %f90;
	st.global.f32 	[output], %f91;
$L__BB1_86:
	ret;

}
.func  (.param .b64 func_retval0) __internal_accurate_pow(
	.param .b64 __internal_accurate_pow_param_0,
	.param .b64 __internal_accurate_pow_param_1
)
{
	.reg .pred 	%p<8>;
	.reg .b32 	%r<49>;
	.reg .b32 	%f<3>;
	.reg .b64 	%fd<109>;

	ld.param.f64 	%fd10, [__internal_accurate_pow_param_0];
	ld.param.f64 	%fd11, [__internal_accurate_pow_param_1];
	{
	.reg .b32 %temp; 
	mov.b64 	{%temp, %r46}, %fd10;
	}
	{
	.reg .b32 %temp; 
	mov.b64 	{%r45, %temp}, %fd10;
	}
	shr.u32 	%r47, %r46, 20;
	setp.gt.u32 	%p1, %r46, 1048575;
	@%p1 bra 	$L__BB2_2;
	mul.f64 	%fd12, %fd10, 0d4350000000000000;
	{
	.reg .b32 %temp; 
	mov.b64 	{%temp, %r46}, %fd12;
	}
	{
	.reg .b32 %temp; 
	mov.b64 	{%r45, %temp}, %fd12;
	}
	shr.u32 	%r16, %r46, 20;
	add.s32 	%r47, %r16, -54;
$L__BB2_2:
	add.s32 	%r48, %r47, -1023;
	and.b32  	%r17, %r46, -2146435073;
	or.b32  	%r18, %r17, 1072693248;
	mov.b64 	%fd107, {%r45, %r18};
	setp.lt.u32 	%p2, %r18, 1073127583;
	@%p2 bra 	$L__BB2_4;
	{
	.reg .b32 %temp; 
	mov.b64 	{%r19, %temp}, %fd107;
	}
	{
	.reg .b32 %temp; 
	mov.b64 	{%temp, %r20}, %fd107;
	}
	add.s32 	%r21, %r20, -1048576;
	mov.b64 	%fd107, {%r19, %r21};
	add.s32 	%r48, %r47, -1022;
$L__BB2_4:
	add.f64 	%fd13, %fd107, 0dBFF0000000000000;
	add.f64 	%fd14, %fd107, 0d3FF0000000000000;
	rcp.approx.ftz.f64 	%fd15, %fd14;
	neg.f64 	%fd16, %fd14;
	fma.rn.f64 	%fd17, %fd16, %fd15, 0d3FF0000000000000;
	fma.rn.f64 	%fd18, %fd17, %fd17, %fd17;
	fma.rn.f64 	%fd19, %fd18, %fd15, %fd15;
	mul.f64 	%fd20, %fd13, %fd19;
	fma.rn.f64 	%fd21, %fd13, %fd19, %fd20;
	mul.f64 	%fd22, %fd21, %fd21;
	fma.rn.f64 	%fd23, %fd22, 0d3EB0F5FF7D2CAFE2, 0d3ED0F5D241AD3B5A;
	fma.rn.f64 	%fd24, %fd23, %fd22, 0d3EF3B20A75488A3F;
	fma.rn.f64 	%fd25, %fd24, %fd22, 0d3F1745CDE4FAECD5;
	fma.rn.f64 	%fd26, %fd25, %fd22, 0d3F3C71C7258A578B;
	fma.rn.f64 	%fd27, %fd26, %fd22, 0d3F6249249242B910;
	fma.rn.f64 	%fd28, %fd27, %fd22, 0d3F89999999999DFB;
	sub.f64 	%fd29, %fd13, %fd21;
	add.f64 	%fd30, %fd29, %fd29;
	neg.f64 	%fd31, %fd21;
	fma.rn.f64 	%fd32, %fd31, %fd13, %fd30;
	mul.f64 	%fd33, %fd19, %fd32;
	fma.rn.f64 	%fd34, %fd22, %fd28, 0d3FB5555555555555;
	mov.f64 	%fd35, 0d3FB5555555555555;
	sub.f64 	%fd36, %fd35, %fd34;
	fma.rn.f64 	%fd37, %fd22, %fd28, %fd36;
	add.f64 	%fd38, %fd37, 0dBC46A4CB00B9E7B0;
	add.f64 	%fd39, %fd34, %fd38;
	sub.f64 	%fd40, %fd34, %fd39;
	add.f64 	%fd41, %fd38, %fd40;
	mul.rn.f64 	%fd42, %fd21, %fd21;
	neg.f64 	%fd43, %fd42;
	fma.rn.f64 	%fd44, %fd21, %fd21, %fd43;
	{
	.reg .b32 %temp; 
	mov.b64 	{%r22, %temp}, %fd33;
	}
	{
	.reg .b32 %temp; 
	mov.b64 	{%temp, %r23}, %fd33;
	}
	add.s32 	%r24, %r23, 1048576;
	mov.b64 	%fd45, {%r22, %r24};
	fma.rn.f64 	%fd46, %fd21, %fd45, %fd44;
	mul.rn.f64 	%fd47, %fd42, %fd21;
	neg.f64 	%fd48, %fd47;
	fma.rn.f64 	%fd49, %fd42, %fd21, %fd48;
	fma.rn.f64 	%fd50, %fd42, %fd33, %fd49;
	fma.rn.f64 	%fd51, %fd46, %fd21, %fd50;
	mul.rn.f64 	%fd52, %fd39, %fd47;
	neg.f64 	%fd53, %fd52;
	fma.rn.f64 	%fd54, %fd39, %fd47, %fd53;
	fma.rn.f64 	%fd55, %fd39, %fd51, %fd54;
	fma.rn.f64 	%fd56, %fd41, %fd47, %fd55;
	add.f64 	%fd57, %fd52, %fd56;
	sub.f64 	%fd58, %fd52, %fd57;
	add.f64 	%fd59, %fd56, %fd58;
	add.f64 	%fd60, %fd21, %fd57;
	sub.f64 	%fd61, %fd21, %fd60;
	add.f64 	%fd62, %fd57, %fd61;
	add.f64 	%fd63, %fd59, %fd62;
	add.f64 	%fd64, %fd33, %fd63;
	add.f64 	%fd65, %fd60, %fd64;
	sub.f64 	%fd66, %fd60, %fd65;
	add.f64 	%fd67, %fd64, %fd66;
	xor.b32  	%r25, %r48, -2147483648;
	mov.b32 	%r26, 1127219200;
	mov.b64 	%fd68, {%r25, %r26};
	mov.b32 	%r27, -2147483648;
	mov.b64 	%fd69, {%r27, %r26};
	sub.f64 	%fd70, %fd68, %fd69;
	fma.rn.f64 	%fd71, %fd70, 0d3FE62E42FEFA39EF, %fd65;
	fma.rn.f64 	%fd72, %fd70, 0dBFE62E42FEFA39EF, %fd71;
	sub.f64 	%fd73, %fd72, %fd65;
	sub.f64 	%fd74, %fd67, %fd73;
	fma.rn.f64 	%fd75, %fd70, 0d3C7ABC9E3B39803F, %fd74;
	add.f64 	%fd76, %fd71, %fd75;
	sub.f64 	%fd77, %fd71, %fd76;
	add.f64 	%fd78, %fd75, %fd77;
	{
	.reg .b32 %temp; 
	mov.b64 	{%temp, %r28}, %fd11;
	}
	{
	.reg .b32 %temp; 
	mov.b64 	{%r29, %temp}, %fd11;
	}
	shl.b32 	%r30, %r28, 1;
	setp.gt.u32 	%p3, %r30, -33554433;
	and.b32  	%r31, %r28, -15728641;
	selp.b32 	%r32, %r31, %r28, %p3;
	mov.b64 	%fd79, {%r29, %r32};
	mul.rn.f64 	%fd80, %fd76, %fd79;
	neg.f64 	%fd81, %fd80;
	fma.rn.f64 	%fd82, %fd76, %fd79, %fd81;
	fma.rn.f64 	%fd83, %fd78, %fd79, %fd82;
	add.f64 	%fd4, %fd80, %fd83;
	sub.f64 	%fd84, %fd80, %fd4;
	add.f64 	%fd5, %fd83, %fd84;
	fma.rn.f64 	%fd85, %fd4, 0d3FF71547652B82FE, 0d4338000000000000;
	{
	.reg .b32 %temp; 
	mov.b64 	{%r13, %temp}, %fd85;
	}
	mov.f64 	%fd86, 0dC338000000000000;
	add.rn.f64 	%fd87, %fd85, %fd86;
	fma.rn.f64 	%fd88, %fd87, 0dBFE62E42FEFA39EF, %fd4;
	fma.rn.f64 	%fd89, %fd87, 0dBC7ABC9E3B39803F, %fd88;
	fma.rn.f64 	%fd90, %fd89, 0d3E5ADE1569CE2BDF, 0d3E928AF3FCA213EA;
	fma.rn.f64 	%fd91, %fd90, %fd89, 0d3EC71DEE62401315;
	fma.rn.f64 	%fd92, %fd91, %fd89, 0d3EFA01997C89EB71;
	fma.rn.f64 	%fd93, %fd92, %fd89, 0d3F2A01A014761F65;
	fma.rn.f64 	%fd94, %fd93, %fd89, 0d3F56C16C1852B7AF;
	fma.rn.f64 	%fd95, %fd94, %fd89, 0d3F81111111122322;
	fma.rn.f64 	%fd96, %fd95, %fd89, 0d3FA55555555502A1;
	fma.rn.f64 	%fd97, %fd96, %fd89, 0d3FC5555555555511;
	fma.rn.f64 	%fd98, %fd97, %fd89, 0d3FE000000000000B;
	fma.rn.f64 	%fd99, %fd98, %fd89, 0d3FF0000000000000;
	fma.rn.f64 	%fd100, %fd99, %fd89, 0d3FF0000000000000;
	{
	.reg .b32 %temp; 
	mov.b64 	{%r14, %temp}, %fd100;
	}
	{
	.reg .b32 %temp; 
	mov.b64 	{%temp, %r15}, %fd100;
	}
	shl.b32 	%r33, %r13, 20;
	add.s32 	%r34, %r33, %r15;
	mov.b64 	%fd108, {%r14, %r34};
	{
	.reg .b32 %temp; 
	mov.b64 	{%temp, %r35}, %fd4;
	}
	mov.b32 	%f2, %r35;
	abs.f32 	%f1, %f2;
	setp.lt.f32 	%p4, %f1, 0f4086232B;
	@%p4 bra 	$L__BB2_7;
	setp.lt.f64 	%p5, %fd4, 0d0000000000000000;
	add.f64 	%fd101, %fd4, 0d7FF0000000000000;
	selp.f64 	%fd108, 0d0000000000000000, %fd101, %p5;
	setp.geu.f32 	%p6, %f1, 0f40874800;
	@%p6 bra 	$L__BB2_7;
	shr.u32 	%r36, %r13, 31;
	add.s32 	%r37, %r13, %r36;
	shr.s32 	%r38, %r37, 1;
	shl.b32 	%r39, %r38, 20;
	add.s32 	%r40, %r15, %r39;
	mov.b64 	%fd102, {%r14, %r40};
	sub.s32 	%r41, %r13, %r38;
	shl.b32 	%r42, %r41, 20;
	add.s32 	%r43, %r42, 1072693248;
	mov.b32 	%r44, 0;
	mov.b64 	%fd103, {%r44, %r43};
	mul.f64 	%fd108, %fd103, %fd102;
$L__BB2_7:
	abs.f64 	%fd104, %fd108;
	setp.eq.f64 	%p7, %fd104, 0d7FF0000000000000;
	fma.rn.f64 	%fd105, %fd108, %fd5, %fd108;
	selp.f64 	%fd106, %fd108, %fd105, %p7;
	st.param.f64 	[func_retval0], %fd106;
	ret;

}


// ===== COMPILED SASS (sm_100) =====

	.target	sm_100

	.elftype	@"ET_EXEC"


//--------------------- .note.nv.tkinfo           --------------------------
	.section	.note.nv.tkinfo,"",@"SHT_NOTE"
	.sectionflags	@"SHF_NOTE_NV_TKINFO"
	.tkinfo
        /*0018*/ 	.word	0x00000002
        /*0030*/ 	.string	""
        /*0030*/ 	.string	"ptxas"
        /*0030*/ 	.string	"Cuda compilation tools, release 13.0, V13.0.88"
        /*0030*/ 	.string	"Build cuda_13.0.r13.0/compiler.36424714_0"
        /*0030*/ 	.string	"-arch sm_100 -m 64 "



//--------------------- .note.nv.cuinfo           --------------------------
	.section	.note.nv.cuinfo,"",@"SHT_NOTE"
	.sectionflags	@"SHF_NOTE_NV_CUINFO"
        /*0018*/ 	.short	0x0002
        /*001a*/ 	.short	0x0064
        /*001c*/ 	.short	0x0082
	.zero		2


//--------------------- .nv.info                  --------------------------
	.section	.nv.info,"",@"SHT_CUDA_INFO"
	.align	4


	//----- nvinfo : EIATTR_REGCOUNT
	.align		4
        /*0000*/ 	.byte	0x04, 0x2f
        /*0002*/ 	.short	(.L_2 - .L_1)
	.align		4
.L_1:
        /*0004*/ 	.word	index@(_Z17weightsAdjustmentPfS_S_ii)
        /*0008*/ 	.word	0x00000012


	//----- nvinfo : EIATTR_FRAME_SIZE
	.align		4
.L_2:
        /*000c*/ 	.byte	0x04, 0x11
        /*000e*/ 	.short	(.L_4 - .L_3)
	.align		4
.L_3:
        /*0010*/ 	.word	index@(_Z17weightsAdjustmentPfS_S_ii)
        /*0014*/ 	.word	0x00000000


	//----- nvinfo : EIATTR_REGCOUNT
	.align		4
.L_4:
        /*0018*/ 	.byte	0x04, 0x2f
        /*001a*/ 	.short	(.L_6 - .L_5)
	.align		4
.L_5:
        /*001c*/ 	.word	index@(_Z18activationFunctionPfS_S_S_S_ii)
        /*0020*/ 	.word	0x00000026


	//----- nvinfo : EIATTR_FRAME_SIZE
	.align		4
.L_6:
        /*0024*/ 	.byte	0x04, 0x11
        /*0026*/ 	.short	(.L_8 - .L_7)
	.align		4
.L_7:
        /*0028*/ 	.word	index@($_Z18activationFunctionPfS_S_S_S_ii$__internal_accurate_pow)
        /*002c*/ 	.word	0x00000000


	//----- nvinfo : EIATTR_FRAME_SIZE
	.align		4
.L_8:
        /*0030*/ 	.byte	0x04, 0x11
        /*0032*/ 	.short	(.L_10 - .L_9)
	.align		4
.L_9:
        /*0034*/ 	.word	index@($__internal_1_$__cuda_sm3x_div_rn_noftz_f32_slowpath)
        /*0038*/ 	.word	0x00000000


	//----- nvinfo : EIATTR_FRAME_SIZE
	.align		4
.L_10:
        /*003c*/ 	.byte	0x04, 0x11
        /*003e*/ 	.short	(.L_12 - .L_11)
	.align		4
.L_11:
        /*0040*/ 	.word	index@($__internal_0_$__cuda_sm20_rcp_rn_f32_slowpath)
        /*0044*/ 	.word	0x00000000


	//----- nvinfo : EIATTR_FRAME_SIZE
	.align		4
.L_12:
        /*0048*/ 	.byte	0x04, 0x11
        /*004a*/ 	.short	(.L_14 - .L_13)
	.align		4
.L_13:
        /*004c*/ 	.word	index@(_Z18activationFunctionPfS_S_S_S_ii)
        /*0050*/ 	.word	0x00000000


	//----- nvinfo : EIATTR_MIN_STACK_SIZE
	.align		4
.L_14:
        /*0054*/ 	.byte	0x04, 0x12
        /*0056*/ 	.short	(.L_16 - .L_15)
	.align		4
.L_15:
        /*0058*/ 	.word	index@(_Z18activationFunctionPfS_S_S_S_ii)
        /*005c*/ 	.word	0x00000000


	//----- nvinfo : EIATTR_MIN_STACK_SIZE
	.align		4
.L_16:
        /*0060*/ 	.byte	0x04, 0x12
        /*0062*/ 	.short	(.L_18 - .L_17)
	.align		4
.L_17:
        /*0064*/ 	.word	index@(_Z17weightsAdjustmentPfS_S_ii)
        /*0068*/ 	.word	0x00000000
.L_18:


//--------------------- .nv.compat                --------------------------
	.section	.nv.compat,"",@"SHT_CUDA_COMPAT_INFO"
	.align	4
        /*0000*/ 	.byte	0x02, 0x09, 0x00, 0x00, 0x02, 0x02, 0x01, 0x00, 0x02, 0x05, 0x05, 0x00, 0x03, 0x07, 0x01, 0x01
        /*0010*/ 	.byte	0x02, 0x03, 0x00, 0x00, 0x02, 0x06, 0x01, 0x00, 0x04, 0x0b, 0x08, 0x00, 0x01, 0x00, 0x00, 0x00
        /*0020*/ 	.byte	0x00, 0x00, 0x00, 0x00


//--------------------- .nv.info._Z18activationFunctionPfS_S_S_S_ii --------------------------
	.section	.nv.info._Z18activationFunctionPfS_S_S_S_ii,"",@"SHT_CUDA_INFO"
	.sectionflags	@""
	.align	4


	//----- nvinfo : EIATTR_CUDA_API_VERSION
	.align		4
        /*0000*/ 	.byte	0x04, 0x37
        /*0002*/ 	.short	(.L_20 - .L_19)
.L_19:
        /*0004*/ 	.word	0x00000082


	//----- nvinfo : EIATTR_KPARAM_INFO
	.align		4
.L_20:
        /*0008*/ 	.byte	0x04, 0x17
        /*000a*/ 	.short	(.L_22 - .L_21)
.L_21:
        /*000c*/ 	.word	0x00000000
        /*0010*/ 	.short	0x0006
        /*0012*/ 	.short	0x002c
        /*0014*/ 	.byte	0x00, 0xf0, 0x11, 0x00


	//----- nvinfo : EIATTR_KPARAM_INFO
	.align		4
.L_22:
        /*0018*/ 	.byte	0x04, 0x17
        /*001a*/ 	.short	(.L_24 - .L_23)
.L_23:
        /*001c*/ 	.word	0x00000000
        /*0020*/ 	.short	0x0005
        /*0022*/ 	.short	0x0028
        /*0024*/ 	.byte	0x00, 0xf0, 0x11, 0x00


	//----- nvinfo : EIATTR_KPARAM_INFO
	.align		4
.L_24:
        /*0028*/ 	.byte	0x04, 0x17
        /*002a*/ 	.short	(.L_26 - .L_25)
.L_25:
        /*002c*/ 	.word	0x00000000
        /*0030*/ 	.short	0x0004
        /*0032*/ 	.short	0x0020
        /*0034*/ 	.byte	0x00, 0xf5, 0x21, 0x00


	//----- nvinfo : EIATTR_KPARAM_INFO
	.align		4
.L_26:
        /*0038*/ 	.byte	0x04, 0x17
        /*003a*/ 	.short	(.L_28 - .L_27)
.L_27:
        /*003c*/ 	.word	0x00000000
        /*0040*/ 	.short	0x0003
        /*0042*/ 	.short	0x0018
        /*0044*/ 	.byte	0x00, 0xf5, 0x21, 0x00


	//----- nvinfo : EIATTR_KPARAM_INFO
	.align		4
.L_28:
        /*0048*/ 	.byte	0x04, 0x17
        /*004a*/ 	.short	(.L_30 - .L_29)
.L_29:
        /*004c*/ 	.word	0x00000000
        /*0050*/ 	.short	0x0002
        /*0052*/ 	.short	0x0010
        /*0054*/ 	.byte	0x00, 0xf5, 0x21, 0x00


	//----- nvinfo : EIATTR_KPARAM_INFO
	.align		4
.L_30:
        /*0058*/ 	.byte	0x04, 0x17
        /*005a*/ 	.short	(.L_32 - .L_31)
.L_31:
        /*005c*/ 	.word	0x00000000
        /*0060*/ 	.short	0x0001
        /*0062*/ 	.short	0x0008
        /*0064*/ 	.byte	0x00, 0xf5, 0x21, 0x00


	//----- nvinfo : EIATTR_KPARAM_INFO
	.align		4
.L_32:
        /*0068*/ 	.byte	0x04, 0x17
        /*006a*/ 	.short	(.L_34 - .L_33)
.L_33:
        /*006c*/ 	.word	0x00000000
        /*0070*/ 	.short	0x0000
        /*0072*/ 	.short	0x0000
        /*0074*/ 	.byte	0x00, 0xf5, 0x21, 0x00


	//----- nvinfo : EIATTR_SPARSE_MMA_MASK
	.align		4
.L_34:
        /*0078*/ 	.byte	0x03, 0x50
        /*007a*/ 	.short	0x0000


	//----- nvinfo : EIATTR_MAXREG_COUNT
	.align		4
        /*007c*/ 	.byte	0x03, 0x1b
        /*007e*/ 	.short	0x00ff


	//----- nvinfo : EIATTR_MERCURY_ISA_VERSION
	.align		4
        /*0080*/ 	.byte	0x03, 0x5f
        /*0082*/ 	.short	0x0101


	//----- nvinfo : EIATTR_VRC_CTA_INIT_COUNT
	.align		4
        /*0084*/ 	.byte	0x02, 0x4a
	.zero		1
	.zero		1


	//----- nvinfo : EIATTR_EXIT_INSTR_OFFSETS
	.align		4
        /*0088*/ 	.byte	0x04, 0x1c
        /*008a*/ 	.short	(.L_36 - .L_35)


	//   ....[0]....
.L_35:
        /*008c*/ 	.word	0x00000070


	//   ....[1]....
        /*0090*/ 	.word	0x00002960


	//----- nvinfo : EIATTR_CRS_STACK_SIZE
	.align		4
.L_36:
        /*0094*/ 	.byte	0x04, 0x1e
        /*0096*/ 	.short	(.L_38 - .L_37)
.L_37:
        /*0098*/ 	.word	0x00000000


	//----- nvinfo : EIATTR_CBANK_PARAM_SIZE
	.align		4
.L_38:
        /*009c*/ 	.byte	0x03, 0x19
        /*009e*/ 	.short	0x0030


	//----- nvinfo : EIATTR_PARAM_CBANK
	.align		4
        /*00a0*/ 	.byte	0x04, 0x0a
        /*00a2*/ 	.short	(.L_40 - .L_39)
	.align		4
.L_39:
        /*00a4*/ 	.word	index@(.nv.constant0._Z18activationFunctionPfS_S_S_S_ii)
        /*00a8*/ 	.short	0x0380
        /*00aa*/ 	.short	0x0030


	//----- nvinfo : EIATTR_SW_WAR
	.align		4
.L_40:
        /*00ac*/ 	.byte	0x04, 0x36
        /*00ae*/ 	.short	(.L_42 - .L_41)
.L_41:
        /*00b0*/ 	.word	0x00000008
.L_42:


//--------------------- .nv.info._Z17weightsAdjustmentPfS_S_ii --------------------------
	.section	.nv.info._Z17weightsAdjustmentPfS_S_ii,"",@"SHT_CUDA_INFO"
	.sectionflags	@""
	.align	4


	//----- nvinfo : EIATTR_CUDA_API_VERSION
	.align		4
        /*0000*/ 	.byte	0x04, 0x37
        /*0002*/ 	.short	(.L_44 - .L_43)
.L_43:
        /*0004*/ 	.word	0x00000082


	//----- nvinfo : EIATTR_KPARAM_INFO
	.align		4
.L_44:
        /*0008*/ 	.byte	0x04, 0x17
        /*000a*/ 	.short	(.L_46 - .L_45)
.L_45:
        /*000c*/ 	.word	0x00000000
        /*0010*/ 	.short	0x0004
        /*0012*/ 	.short	0x001c
        /*0014*/ 	.byte	0x00, 0xf0, 0x11, 0x00


	//----- nvinfo : EIATTR_KPARAM_INFO
	.align		4
.L_46:
        /*0018*/ 	.byte	0x04, 0x17
        /*001a*/ 	.short	(.L_48 - .L_47)
.L_47:
        /*001c*/ 	.word	0x00000000
        /*0020*/ 	.short	0x0003
        /*0022*/ 	.short	0x0018
        /*0024*/ 	.byte	0x00, 0xf0, 0x11, 0x00


	//----- nvinfo : EIATTR_KPARAM_INFO
	.align		4
.L_48:
        /*0028*/ 	.byte	0x04, 0x17
        /*002a*/ 	.short	(.L_50 - .L_49)
.L_49:
        /*002c*/ 	.word	0x00000000
        /*0030*/ 	.short	0x0002
        /*0032*/ 	.short	0x0010
        /*0034*/ 	.byte	0x00, 0xf5, 0x21, 0x00


	//----- nvinfo : EIATTR_KPARAM_INFO
	.align		4
.L_50:
        /*0038*/ 	.byte	0x04, 0x17
        /*003a*/ 	.short	(.L_52 - .L_51)
.L_51:
        /*003c*/ 	.word	0x00000000
        /*0040*/ 	.short	0x0001
        /*0042*/ 	.short	0x0008
        /*0044*/ 	.byte	0x00, 0xf5, 0x21, 0x00


	//----- nvinfo : EIATTR_KPARAM_INFO
	.align		4
.L_52:
        /*0048*/ 	.byte	0x04, 0x17
        /*004a*/ 	.short	(.L_54 - .L_53)
.L_53:
        /*004c*/ 	.word	0x00000000
        /*0050*/ 	.short	0x0000
        /*0052*/ 	.short	0x0000
        /*0054*/ 	.byte	0x00, 0xf5, 0x21, 0x00


	//----- nvinfo : EIATTR_SPARSE_MMA_MASK
	.align		4
.L_54:
        /*0058*/ 	.byte	0x03, 0x50
        /*005a*/ 	.short	0x0000


	//----- nvinfo : EIATTR_MAXREG_COUNT
	.align		4
        /*005c*/ 	.byte	0x03, 0x1b
        /*005e*/ 	.short	0x00ff


	//----- nvinfo : EIATTR_MERCURY_ISA_VERSION
	.align		4
        /*0060*/ 	.byte	0x03, 0x5f
        /*0062*/ 	.short	0x0101


	//----- nvinfo : EIATTR_VRC_CTA_INIT_COUNT
	.align		4
        /*0064*/ 	.byte	0x02, 0x4a
	.zero		1
	.zero		1


	//----- nvinfo : EIATTR_EXIT_INSTR_OFFSETS
	.align		4
        /*0068*/ 	.byte	0x04, 0x1c
        /*006a*/ 	.short	(.L_56 - .L_55)


	//   ....[0]....
.L_55:
        /*006c*/ 	.word	0x000001f0


	//   ....[1]....
        /*0070*/ 	.word	0x00000220


	//----- nvinfo : EIATTR_CRS_STACK_SIZE
	.align		4
.L_56:
        /*0074*/ 	.byte	0x04, 0x1e
        /*0076*/ 	.short	(.L_58 - .L_57)
.L_57:
        /*0078*/ 	.word	0x00000000


	//----- nvinfo : EIATTR_CBANK_PARAM_SIZE
	.align		4
.L_58:
        /*007c*/ 	.byte	0x03, 0x19
        /*007e*/ 	.short	0x0020


	//----- nvinfo : EIATTR_PARAM_CBANK
	.align		4
        /*0080*/ 	.byte	0x04, 0x0a
        /*0082*/ 	.short	(.L_60 - .L_59)
	.align		4
.L_59:
        /*0084*/ 	.word	index@(.nv.constant0._Z17weightsAdjustmentPfS_S_ii)
        /*0088*/ 	.short	0x0380
        /*008a*/ 	.short	0x0020


	//----- nvinfo : EIATTR_SW_WAR
	.align		4
.L_60:
        /*008c*/ 	.byte	0x04, 0x36
        /*008e*/ 	.short	(.L_62 - .L_61)
.L_61:
        /*0090*/ 	.word	0x00000008
.L_62:


//--------------------- .nv.callgraph             --------------------------
	.section	.nv.callgraph,"",@"SHT_CUDA_CALLGRAPH"
	.align	4
	.sectionentsize	8
	.align		4
        /*0000*/ 	.word	0x00000000
	.align		4
        /*0004*/ 	.word	0xffffffff
	.align		4
        /*0008*/ 	.word	0x00000000
	.align		4
        /*000c*/ 	.word	0xfffffffe
	.align		4
        /*0010*/ 	.word	0x00000000
	.align		4
        /*0014*/ 	.word	0xfffffffd
	.align		4
        /*0018*/ 	.word	0x00000000
	.align		4
        /*001c*/ 	.word	0xfffffffc


//--------------------- .nv.constant4             --------------------------
	.section	.nv.constant4,"a",@progbits
	.align	8
	.align		8
.nv.constant4:
        /*0000*/ 	.dword	output


//--------------------- .text._Z18activationFunctionPfS_S_S_S_ii --------------------------
	.section	.text._Z18activationFunctionPfS_S_S_S_ii,"ax",@progbits
	.align	128
        .global         _Z18activationFunctionPfS_S_S_S_ii
        .type           _Z18activationFunctionPfS_S_S_S_ii,@function
        .size           _Z18activationFunctionPfS_S_S_S_ii,(.L_x_83 - _Z18activationFunctionPfS_S_S_S_ii)
        .other          _Z18activationFunctionPfS_S_S_S_ii,@"STO_CUDA_ENTRY STV_DEFAULT"
_Z18activationFunctionPfS_S_S_S_ii:
.text._Z18activationFunctionPfS_S_S_S_ii:
[----:B------:R-:W-:Y:S01]  /*0000*/  LDC R1, c[0x0][0x37c] ;  /* 0x0000df00ff017b82 */ /* 0x000fe20000000800 */
[----:B------:R-:W0:Y:S07]  /*0010*/  S2R R3, SR_TID.X ;  /* 0x0000000000037919 */ /* 0x000e2e0000002100 */
[----:B------:R-:W0:Y:S01]  /*0020*/  S2UR UR4, SR_CTAID.X ;  /* 0x00000000000479c3 */ /* 0x000e220000002500 */
[----:B------:R-:W1:Y:S07]  /*0030*/  LDCU UR5, c[0x0][0x3a8] ;  /* 0x00007500ff0577ac */ /* 0x000e6e0008000800 */
[----:B------:R-:W0:Y:S02]  /*0040*/  LDC R2, c[0x0][0x360] ;  /* 0x0000d800ff027b82 */ /* 0x000e240000000800 */
[----:B0-----:R-:W-:-:S05]  /*0050*/  IMAD R2, R2, UR4, R3 ;  /* 0x0000000402027c24 */ /* 0x001fca000f8e0203 */
[----:B-1----:R-:W-:-:S13]  /*0060*/  ISETP.GE.AND P0, PT, R2, UR5, PT ;  /* 0x0000000502007c0c */ /* 0x002fda000bf06270 */
[----:B------:R-:W-:Y:S05]  /*0070*/  @P0 EXIT ;  /* 0x000000000000094d */ /* 0x000fea0003800000 */
[----:B------:R-:W0:Y:S01]  /*0080*/  LDC R4, c[0x0][0x3ac] ;  /* 0x0000eb00ff047b82 */ /* 0x000e220000000800 */
[----:B------:R-:W1:Y:S07]  /*0090*/  LDCU.64 UR12, c[0x0][0x358] ;  /* 0x00006b00ff0c77ac */ /* 0x000e6e0008000a00 */
[----:B------:R-:W2:Y:S08]  /*00a0*/  LDC.64 R6, c[0x0][0x388] ;  /* 0x0000e200ff067b82 */ /* 0x000eb00000000a00 */
[----:B------:R-:W3:Y:S08]  /*00b0*/  LDC.64 R8, c[0x0][0x390] ;  /* 0x0000e400ff087b82 */ /* 0x000ef00000000a00 */
[----:B------:R-:W4:Y:S01]  /*00c0*/  LDC.64 R12, c[0x0][0x398] ;  /* 0x0000e600ff0c7b82 */ /* 0x000f220000000a00 */
[----:B0-----:R-:W-:-:S04]  /*00d0*/  IMAD R4, R4, 0xa, RZ ;  /* 0x0000000a04047824 */ /* 0x001fc800078e02ff */
[----:B--2---:R-:W-:-:S06]  /*00e0*/  IMAD.WIDE R6, R4, 0x4, R6 ;  /* 0x0000000404067825 */ /* 0x004fcc00078e0206 */
[----:B-1----:R0:W5:Y:S04]  /*00f0*/  LDG.E R6, desc[UR12][R6.64] ;  /* 0x0000000c06067981 */ /* 0x002168000c1e1900 */
[----:B---3--:R0:W5:Y:S04]  /*0100*/  LDG.E R3, desc[UR12][R8.64] ;  /* 0x0000000c08037981 */ /* 0x008168000c1e1900 */
[----:B----4-:R0:W5:Y:S01]  /*0110*/  LDG.E R5, desc[UR12][R12.64] ;  /* 0x0000000c0c057981 */ /* 0x010162000c1e1900 */
[----:B------:R-:W-:Y:S01]  /*0120*/  BSSY.RECONVERGENT B0, `(.L_x_0) ;  /* 0x0000007000007945 */ /* 0x000fe20003800200 */
[----:B------:R-:W-:Y:S01]  /*0130*/  IMAD.MOV.U32 R16, RZ, RZ, RZ ;  /* 0x000000ffff107224 */ /* 0x000fe200078e00ff */
[----:B------:R-:W-:Y:S01]  /*0140*/  MOV R0, 0x190 ;  /* 0x0000019000007802 */ /* 0x000fe20000000f00 */
[----:B------:R-:W-:-:S02]  /*0150*/  IMAD.MOV.U32 R31, RZ, RZ, 0x40140000 ;  /* 0x40140000ff1f7424 */ /* 0x000fc400078e00ff */
[----:B------:R-:W-:Y:S02]  /*0160*/  IMAD.MOV.U32 R30, RZ, RZ, RZ ;  /* 0x000000ffff1e7224 */ /* 0x000fe400078e00ff */
[----:B------:R-:W-:-:S07]  /*0170*/  IMAD.MOV.U32 R11, RZ, RZ, 0x40220000 ;  /* 0x40220000ff0b7424 */ /* 0x000fce00078e00ff */
[----:B0----5:R-:W-:Y:S05]  /*0180*/  CALL.REL.NOINC `($_Z18activationFunctionPfS_S_S_S_ii$__internal_accurate_pow) ;  /* 0x00000030006c7944 */ /* 0x021fea0003c00000 */
[----:B------:R-:W-:Y:S05]  /*0190*/  BSYNC.RECONVERGENT B0 ;  /* 0x0000000000007941 */ /* 0x000fea0003800200 */
.L_x_0:
[----:B------:R-:W-:Y:S01]  /*01a0*/  IMAD.MOV.U32 R13, RZ, RZ, R11 ;  /* 0x000000ffff0d7224 */ /* 0x000fe200078e000b */
[----:B------:R-:W-:Y:S01]  /*01b0*/  IABS R14, R2 ;  /* 0x00000002000e7213 */ /* 0x000fe20000000000 */
[----:B------:R-:W-:Y:S04]  /*01c0*/  BSSY.RECONVERGENT B0, `(.L_x_1) ;  /* 0x00000f3000007945 */ /* 0x000fe80003800200 */
[----:B------:R-:W0:Y:S02]  /*01d0*/  F2I.F64.TRUNC R13, R12 ;  /* 0x0000000c000d7311 */ /* 0x000e24000030d100 */
[-C--:B0-----:R-:W-:Y:S02]  /*01e0*/  IABS R7, R13.reuse ;  /* 0x0000000d00077213 */ /* 0x081fe40000000000 */
[----:B------:R-:W-:-:S04]  /*01f0*/  IABS R12, R13 ;  /* 0x0000000d000c7213 */ /* 0x000fc80000000000 */
[----:B------:R-:W0:Y:S08]  /*0200*/  I2F.RP R0, R7 ;  /* 0x0000000700007306 */ /* 0x000e300000209400 */
[----:B0-----:R-:W0:Y:S02]  /*0210*/  MUFU.RCP R0, R0 ;  /* 0x0000000000007308 */ /* 0x001e240000001000 */
[----:B0-----:R-:W-:Y:S01]  /*0220*/  IADD3 R8, PT, PT, R0, 0xffffffe, RZ ;  /* 0x0ffffffe00087810 */ /* 0x001fe20007ffe0ff */
[----:B------:R-:W-:-:S05]  /*0230*/  IMAD.MOV R0, RZ, RZ, -R12 ;  /* 0x000000ffff007224 */ /* 0x000fca00078e0a0c */
[----:B------:R0:W1:Y:S02]  /*0240*/  F2I.FTZ.U32.TRUNC.NTZ R9, R8 ;  /* 0x0000000800097305 */ /* 0x000064000021f000 */
[----:B0-----:R-:W-:Y:S02]  /*0250*/  IMAD.MOV.U32 R8, RZ, RZ, RZ ;  /* 0x000000ffff087224 */ /* 0x001fe400078e00ff */
[----:B-1----:R-:W-:-:S04]  /*0260*/  IMAD.MOV R10, RZ, RZ, -R9 ;  /* 0x000000ffff0a7224 */ /* 0x002fc800078e0a09 */
[----:B------:R-:W-:Y:S02]  /*0270*/  IMAD R11, R10, R7, RZ ;  /* 0x000000070a0b7224 */ /* 0x000fe400078e02ff */
[----:B------:R-:W-:Y:S02]  /*0280*/  IMAD.MOV.U32 R10, RZ, RZ, R14 ;  /* 0x000000ffff0a7224 */ /* 0x000fe400078e000e */
[----:B------:R-:W-:-:S06]  /*0290*/  IMAD.HI.U32 R9, R9, R11, R8 ;  /* 0x0000000b09097227 */ /* 0x000fcc00078e0008 */
[----:B------:R-:W-:-:S04]  /*02a0*/  IMAD.HI.U32 R9, R9, R10, RZ ;  /* 0x0000000a09097227 */ /* 0x000fc800078e00ff */
[----:B------:R-:W-:-:S05]  /*02b0*/  IMAD R0, R9, R0, R10 ;  /* 0x0000000009007224 */ /* 0x000fca00078e020a */
[----:B------:R-:W-:-:S13]  /*02c0*/  ISETP.GT.U32.AND P2, PT, R7, R0, PT ;  /* 0x000000000700720c */ /* 0x000fda0003f44070 */
[----:B------:R-:W-:Y:S01]  /*02d0*/  @!P2 IMAD.IADD R0, R0, 0x1, -R7 ;  /* 0x000000010000a824 */ /* 0x000fe200078e0a07 */
[----:B------:R-:W-:Y:S02]  /*02e0*/  @!P2 IADD3 R9, PT, PT, R9, 0x1, RZ ;  /* 0x000000010909a810 */ /* 0x000fe40007ffe0ff */
[----:B------:R-:W-:Y:S02]  /*02f0*/  ISETP.NE.AND P2, PT, R13, RZ, PT ;  /* 0x000000ff0d00720c */ /* 0x000fe40003f45270 */
[----:B------:R-:W-:Y:S02]  /*0300*/  ISETP.GE.U32.AND P0, PT, R0, R7, PT ;  /* 0x000000070000720c */ /* 0x000fe40003f06070 */
[----:B------:R-:W-:-:S04]  /*0310*/  LOP3.LUT R0, R2, R13, RZ, 0x3c, !PT ;  /* 0x0000000d02007212 */ /* 0x000fc800078e3cff */
[----:B------:R-:W-:-:S07]  /*0320*/  ISETP.GE.AND P1, PT, R0, RZ, PT ;  /* 0x000000ff0000720c */ /* 0x000fce0003f26270 */
[----:B------:R-:W-:-:S06]  /*0330*/  @P0 VIADD R9, R9, 0x1 ;  /* 0x0000000109090836 */ /* 0x000fcc0000000000 */
[----:B------:R-:W-:Y:S01]  /*0340*/  @!P1 IMAD.MOV R9, RZ, RZ, -R9 ;  /* 0x000000ffff099224 */ /* 0x000fe200078e0a09 */
[----:B------:R-:W-:-:S04]  /*0350*/  @!P2 LOP3.LUT R9, RZ, R13, RZ, 0x33, !PT ;  /* 0x0000000dff09a212 */ /* 0x000fc800078e33ff */
[----:B------:R-:W-:-:S04]  /*0360*/  LOP3.LUT R9, R9, 0xff, RZ, 0xc0, !PT ;  /* 0x000000ff09097812 */ /* 0x000fc800078ec0ff */
[----:B------:R-:W-:-:S13]  /*0370*/  ISETP.GT.AND P0, PT, R9, 0x1, PT ;  /* 0x000000010900780c */ /* 0x000fda0003f04270 */
[----:B------:R-:W-:Y:S05]  /*0380*/  @P0 BRA `(.L_x_2) ;  /* 0x00000004005c0947 */ /* 0x000fea0003800000 */
[----:B------:R-:W-:-:S13]  /*0390*/  ISETP.NE.AND P0, PT, R9, RZ, PT ;  /* 0x000000ff0900720c */ /* 0x000fda0003f05270 */
[----:B------:R-:W-:Y:S05]  /*03a0*/  @!P0 BRA `(.L_x_3) ;  /* 0x0000000000ac8947 */ /* 0x000fea0003800000 */
[----:B------:R-:W-:-:S13]  /*03b0*/  ISETP.NE.AND P0, PT, R9, 0x1, PT ;  /* 0x000000010900780c */ /* 0x000fda0003f05270 */
[----:B------:R-:W-:Y:S05]  /*03c0*/  @P0 BRA `(.L_x_4) ;  /* 0x0000000c00480947 */ /* 0x000fea0003800000 */
[----:B------:R-:W0:Y:S01]  /*03d0*/  MUFU.RCP R8, R3 ;  /* 0x0000000300087308 */ /* 0x000e220000001000 */
[----:B------:R-:W-:-:S04]  /*03e0*/  FADD R0, R6, -R5 ;  /* 0x8000000506007221 */ /* 0x000fc80000000000 */
[----:B------:R-:W-:-:S04]  /*03f0*/  FADD R0, -R3, R0 ;  /* 0x0000000003007221 */ /* 0x000fc80000000100 */
[----:B------:R-:W1:Y:S01]  /*0400*/  FCHK P0, R0, R3 ;  /* 0x0000000300007302 */ /* 0x000e620000000000 */
[----:B0-----:R-:W-:-:S04]  /*0410*/  FFMA R5, -R3, R8, 1 ;  /* 0x3f80000003057423 */ /* 0x001fc80000000108 */
[----:B------:R-:W-:-:S04]  /*0420*/  FFMA R5, R8, R5, R8 ;  /* 0x0000000508057223 */ /* 0x000fc80000000008 */
[----:B------:R-:W-:-:S04]  /*0430*/  FFMA R6, R0, R5, RZ ;  /* 0x0000000500067223 */ /* 0x000fc800000000ff */
[----:B------:R-:W-:-:S04]  /*0440*/  FFMA R7, -R3, R6, R0 ;  /* 0x0000000603077223 */ /* 0x000fc80000000100 */
[----:B------:R-:W-:Y:S01]  /*0450*/  FFMA R5, R5, R7, R6 ;  /* 0x0000000705057223 */ /* 0x000fe20000000006 */
[----:B-1----:R-:W-:Y:S06]  /*0460*/  @!P0 BRA `(.L_x_5) ;  /* 0x00000000000c8947 */ /* 0x002fec0003800000 */
[----:B------:R-:W-:Y:S01]  /*0470*/  IMAD.MOV.U32 R8, RZ, RZ, R3 ;  /* 0x000000ffff087224 */ /* 0x000fe200078e0003 */
[----:B------:R-:W-:-:S07]  /*0480*/  MOV R10, 0x4a0 ;  /* 0x000004a0000a7802 */ /* 0x000fce0000000f00 */
[----:B------:R-:W-:Y:S05]  /*0490*/  CALL.REL.NOINC `($__internal_1_$__cuda_sm3x_div_rn_noftz_f32_slowpath) ;  /* 0x00000028000c7944 */ /* 0x000fea0003c00000 */
.L_x_5:
[----:B------:R-:W0:Y:S01]  /*04a0*/  F2F.F64.F32 R6, R5 ;  /* 0x0000000500067310 */ /* 0x000e220000201800 */
[----:B------:R-:W-:Y:S01]  /*04b0*/  BSSY.RECONVERGENT B1, `(.L_x_6) ;  /* 0x0000007000017945 */ /* 0x000fe20003800200 */
[----:B------:R-:W-:Y:S01]  /*04c0*/  IMAD.MOV.U32 R30, RZ, RZ, RZ ;  /* 0x000000ffff1e7224 */ /* 0x000fe200078e00ff */
[----:B------:R-:W-:Y:S02]  /*04d0*/  MOV R11, 0x40000000 ;  /* 0x40000000000b7802 */ /* 0x000fe40000000f00 */
[----:B------:R-:W-:Y:S01]  /*04e0*/  MOV R0, 0x520 ;  /* 0x0000052000007802 */ /* 0x000fe20000000f00 */
[----:B0-----:R-:W-:-:S10]  /*04f0*/  DADD R16, -RZ, |R6| ;  /* 0x00000000ff107229 */ /* 0x001fd40000000506 */
[----:B------:R-:W-:-:S07]  /*0500*/  IMAD.MOV.U32 R31, RZ, RZ, R17 ;  /* 0x000000ffff1f7224 */ /* 0x000fce00078e0011 */
[----:B------:R-:W-:Y:S05]  /*0510*/  CALL.REL.NOINC `($_Z18activationFunctionPfS_S_S_S_ii$__internal_accurate_pow) ;  /* 0x0000002c00887944 */ /* 0x000fea0003c00000 */
[----:B------:R-:W-:Y:S05]  /*0520*/  BSYNC.RECONVERGENT B1 ;  /* 0x0000000000017941 */ /* 0x000fea0003800200 */
.L_x_6:
[----:B------:R-:W-:Y:S01]  /*0530*/  DADD R8, R6, 2 ;  /* 0x4000000006087429 */ /* 0x000fe20000000000 */
[----:B------:R-:W-:Y:S01]  /*0540*/  FSETP.NEU.AND P0, PT, R5, RZ, PT ;  /* 0x000000ff0500720b */ /* 0x000fe20003f0d000 */
[----:B------:R-:W-:Y:S01]  /*0550*/  BSSY.RECONVERGENT B1, `(.L_x_7) ;  /* 0x000000c000017945 */ /* 0x000fe20003800200 */
[----:B------:R-:W-:-:S07]  /*0560*/  IMAD.MOV.U32 R13, RZ, RZ, R11 ;  /* 0x000000ffff0d7224 */ /* 0x000fce00078e000b */
[----:B------:R-:W-:-:S04]  /*0570*/  LOP3.LUT R8, R9, 0x7ff00000, RZ, 0xc0, !PT ;  /* 0x7ff0000009087812 */ /* 0x000fc800078ec0ff */
[----:B------:R-:W-:Y:S02]  /*0580*/  ISETP.NE.AND P1, PT, R8, 0x7ff00000, PT ;  /* 0x7ff000000800780c */ /* 0x000fe40003f25270 */
[----:B------:R-:W-:-:S11]  /*0590*/  @!P0 CS2R R12, SRZ ;  /* 0x00000000000c8805 */ /* 0x000fd6000001ff00 */
[----:B------:R-:W-:Y:S05]  /*05a0*/  @P1 BRA `(.L_x_8) ;  /* 0x0000000000181947 */ /* 0x000fea0003800000 */
[----:B------:R-:W-:-:S13]  /*05b0*/  FSETP.NAN.AND P0, PT, R5, R5, PT ;  /* 0x000000050500720b */ /* 0x000fda0003f08000 */
[----:B------:R-:W-:Y:S01]  /*05c0*/  @P0 DADD R12, R6, 2 ;  /* 0x40000000060c0429 */ /* 0x000fe20000000000 */
[----:B------:R-:W-:Y:S10]  /*05d0*/  @P0 BRA `(.L_x_8) ;  /* 0x00000000000c0947 */ /* 0x000ff40003800000 */
[----:B------:R-:W-:-:S14]  /*05e0*/  DSETP.NEU.AND P0, PT, |R6|, +INF , PT ;  /* 0x7ff000000600742a */ /* 0x000fdc0003f0d200 */
[----:B------:R-:W-:Y:S02]  /*05f0*/  @!P0 IMAD.MOV.U32 R12, RZ, RZ, 0x0 ;  /* 0x00000000ff0c8424 */ /* 0x000fe400078e00ff */
[----:B------:R-:W-:-:S07]  /*0600*/  @!P0 IMAD.MOV.U32 R13, RZ, RZ, 0x7ff00000 ;  /* 0x7ff00000ff0d8424 */ /* 0x000fce00078e00ff */
.L_x_8:
[----:B------:R-:W-:Y:S05]  /*0610*/  BSYNC.RECONVERGENT B1 ;  /* 0x0000000000017941 */ /* 0x000fea0003800200 */
.L_x_7:
[----:B------:R-:W0:Y:S01]  /*0620*/  F2F.F32.F64 R12, R12 ;  /* 0x0000000c000c7310 */ /* 0x000e220000301000 */
[----:B------:R-:W-:-:S04]  /*0630*/  FSETP.NEU.AND P0, PT, R5, 1, PT ;  /* 0x3f8000000500780b */ /* 0x000fc80003f0d000 */
[----:B0-----:R-:W-:Y:S01]  /*0640*/  FSEL R0, R12, 1, P0 ;  /* 0x3f8000000c007808 */ /* 0x001fe20000000000 */
[----:B------:R-:W-:Y:S08]  /*0650*/  BRA `(.L_x_4) ;  /* 0x0000000800a47947 */ /* 0x000ff00003800000 */
.L_x_3:
[----:B------:R-:W0:Y:S01]  /*0660*/  MUFU.RCP R8, R3 ;  /* 0x0000000300087308 */ /* 0x000e220000001000 */
[----:B------:R-:W-:Y:S01]  /*0670*/  FADD R5, R6, -R5 ;  /* 0x8000000506057221 */ /* 0x000fe20000000000 */
[----:B------:R-:W-:-:S04]  /*0680*/  FADD R0, R3, R3 ;  /* 0x0000000303007221 */ /* 0x000fc80000000000 */
[----:B------:R-:W-:-:S04]  /*0690*/  FADD R0, R5, -R0 ;  /* 0x8000000005007221 */ /* 0x000fc80000000000 */
        /* <DEDUP_REMOVED lines=10> */
.L_x_9:
[----:B------:R-:W0:Y:S01]  /*0740*/  F2F.F64.F32 R6, R5 ;  /* 0x0000000500067310 */ /* 0x000e220000201800 */
[----:B------:R-:W-:Y:S01]  /*0750*/  BSSY.RECONVERGENT B1, `(.L_x_10) ;  /* 0x0000007000017945 */ /* 0x000fe20003800200 */
[----:B------:R-:W-:Y:S01]  /*0760*/  IMAD.MOV.U32 R30, RZ, RZ, RZ ;  /* 0x000000ffff1e7224 */ /* 0x000fe200078e00ff */
[----:B------:R-:W-:Y:S01]  /*0770*/  MOV R0, 0x7c0 ;  /* 0x000007c000007802 */ /* 0x000fe20000000f00 */
[----:B------:R-:W-:Y:S01]  /*0780*/  IMAD.MOV.U32 R11, RZ, RZ, 0x40000000 ;  /* 0x40000000ff0b7424 */ /* 0x000fe200078e00ff */
[----:B0-----:R-:W-:-:S10]  /*0790*/  DADD R16, -RZ, |R6| ;  /* 0x00000000ff107229 */ /* 0x001fd40000000506 */
[----:B------:R-:W-:-:S07]  /*07a0*/  MOV R31, R17 ;  /* 0x00000011001f7202 */ /* 0x000fce0000000f00 */
[----:B------:R-:W-:Y:S05]  /*07b0*/  CALL.REL.NOINC `($_Z18activationFunctionPfS_S_S_S_ii$__internal_accurate_pow) ;  /* 0x0000002800e07944 */ /* 0x000fea0003c00000 */
[----:B------:R-:W-:Y:S05]  /*07c0*/  BSYNC.RECONVERGENT B1 ;  /* 0x0000000000017941 */ /* 0x000fea0003800200 */
.L_x_10:
        /* <DEDUP_REMOVED lines=14> */
.L_x_12:
[----:B------:R-:W-:Y:S05]  /*08b0*/  BSYNC.RECONVERGENT B1 ;  /* 0x0000000000017941 */ /* 0x000fea0003800200 */
.L_x_11:
[----:B------:R-:W0:Y:S01]  /*08c0*/  F2F.F32.F64 R12, R12 ;  /* 0x0000000c000c7310 */ /* 0x000e220000301000 */
[----:B------:R-:W-:-:S04]  /*08d0*/  FSETP.NEU.AND P0, PT, R5, 1, PT ;  /* 0x3f8000000500780b */ /* 0x000fc80003f0d000 */
[----:B0-----:R-:W-:Y:S01]  /*08e0*/  FSEL R0, R12, 1, P0 ;  /* 0x3f8000000c007808 */ /* 0x001fe20000000000 */
[----:B------:R-:W-:Y:S08]  /*08f0*/  BRA `(.L_x_4) ;  /* 0x0000000400fc7947 */ /* 0x000ff00003800000 */
.L_x_2:
[----:B------:R-:W-:-:S13]  /*0900*/  ISETP.NE.AND P0, PT, R9, 0x2, PT ;  /* 0x000000020900780c */ /* 0x000fda0003f05270 */
[----:B------:R-:W-:Y:S05]  /*0910*/  @!P0 BRA `(.L_x_13) ;  /* 0x0000000400588947 */ /* 0x000fea0003800000 */
[----:B------:R-:W-:-:S13]  /*0920*/  ISETP.NE.AND P0, PT, R9, 0x3, PT ;  /* 0x000000030900780c */ /* 0x000fda0003f05270 */
[----:B------:R-:W-:Y:S05]  /*0930*/  @!P0 BRA `(.L_x_14) ;  /* 0x0000000000ac8947 */ /* 0x000fea0003800000 */
[----:B------:R-:W-:-:S13]  /*0940*/  ISETP.NE.AND P0, PT, R9, 0x4, PT ;  /* 0x000000040900780c */ /* 0x000fda0003f05270 */
[----:B------:R-:W-:Y:S05]  /*0950*/  @P0 BRA `(.L_x_4) ;  /* 0x0000000400e40947 */ /* 0x000fea0003800000 */
[----:B------:R-:W0:Y:S01]  /*0960*/  MUFU.RCP R8, R3 ;  /* 0x0000000300087308 */ /* 0x000e220000001000 */
[----:B------:R-:W-:-:S04]  /*0970*/  FADD R0, R6, -R5 ;  /* 0x8000000506007221 */ /* 0x000fc80000000000 */
[----:B------:R-:W-:-:S04]  /*0980*/  FFMA R0, R3, 2, R0 ;  /* 0x4000000003007823 */ /* 0x000fc80000000000 */
[----:B------:R-:W1:Y:S01]  /*0990*/  FCHK P0, R0, R3 ;  /* 0x0000000300007302 */ /* 0x000e620000000000 */
[----:B0-----:R-:W-:-:S04]  /*09a0*/  FFMA R5, -R3, R8, 1 ;  /* 0x3f80000003057423 */ /* 0x001fc80000000108 */
[----:B------:R-:W-:-:S04]  /*09b0*/  FFMA R5, R8, R5, R8 ;  /* 0x0000000508057223 */ /* 0x000fc80000000008 */
[----:B------:R-:W-:-:S04]  /*09c0*/  FFMA R6, R5, R0, RZ ;  /* 0x0000000005067223 */ /* 0x000fc800000000ff */
[----:B------:R-:W-:-:S04]  /*09d0*/  FFMA R7, -R3, R6, R0 ;  /* 0x0000000603077223 */ /* 0x000fc80000000100 */
[----:B------:R-:W-:Y:S01]  /*09e0*/  FFMA R5, R5, R7, R6 ;  /* 0x0000000705057223 */ /* 0x000fe20000000006 */
[----:B-1----:R-:W-:Y:S06]  /*09f0*/  @!P0 BRA `(.L_x_15) ;  /* 0x00000000000c8947 */ /* 0x002fec0003800000 */
[----:B------:R-:W-:Y:S02]  /*0a00*/  MOV R8, R3 ;  /* 0x0000000300087202 */ /* 0x000fe40000000f00 */
[----:B------:R-:W-:-:S07]  /*0a10*/  MOV R10, 0xa30 ;  /* 0x00000a30000a7802 */ /* 0x000fce0000000f00 */
[----:B------:R-:W-:Y:S05]  /*0a20*/  CALL.REL.NOINC `($__internal_1_$__cuda_sm3x_div_rn_noftz_f32_slowpath) ;  /* 0x0000002000a87944 */ /* 0x000fea0003c00000 */
.L_x_15:
[----:B------:R-:W0:Y:S01]  /*0a30*/  F2F.F64.F32 R6, R5 ;  /* 0x0000000500067310 */ /* 0x000e220000201800 */
[----:B------:R-:W-:Y:S01]  /*0a40*/  BSSY.RECONVERGENT B1, `(.L_x_16) ;  /* 0x0000007000017945 */ /* 0x000fe20003800200 */
[----:B------:R-:W-:Y:S01]  /*0a50*/  IMAD.MOV.U32 R30, RZ, RZ, RZ ;  /* 0x000000ffff1e7224 */ /* 0x000fe200078e00ff */
[----:B------:R-:W-:Y:S01]  /*0a60*/  MOV R0, 0xab0 ;  /* 0x00000ab000007802 */ /* 0x000fe20000000f00 */
[----:B------:R-:W-:Y:S01]  /*0a70*/  IMAD.MOV.U32 R11, RZ, RZ, 0x40000000 ;  /* 0x40000000ff0b7424 */ /* 0x000fe200078e00ff */
[----:B0-----:R-:W-:-:S10]  /*0a80*/  DADD R16, -RZ, |R6| ;  /* 0x00000000ff107229 */ /* 0x001fd40000000506 */
[----:B------:R-:W-:-:S07]  /*0a90*/  IMAD.MOV.U32 R31, RZ, RZ, R17 ;  /* 0x000000ffff1f7224 */ /* 0x000fce00078e0011 */
[----:B------:R-:W-:Y:S05]  /*0aa0*/  CALL.REL.NOINC `($_Z18activationFunctionPfS_S_S_S_ii$__internal_accurate_pow) ;  /* 0x0000002800247944 */ /* 0x000fea0003c00000 */
[----:B------:R-:W-:Y:S05]  /*0ab0*/  BSYNC.RECONVERGENT B1 ;  /* 0x0000000000017941 */ /* 0x000fea0003800200 */
.L_x_16:
        /* <DEDUP_REMOVED lines=12> */
[----:B------:R-:W-:Y:S01]  /*0b80*/  @!P0 MOV R12, 0x0 ;  /* 0x00000000000c8802 */ /* 0x000fe20000000f00 */
[----:B------:R-:W-:-:S07]  /*0b90*/  @!P0 IMAD.MOV.U32 R13, RZ, RZ, 0x7ff00000 ;  /* 0x7ff00000ff0d8424 */ /* 0x000fce00078e00ff */
.L_x_18:
[----:B------:R-:W-:Y:S05]  /*0ba0*/  BSYNC.RECONVERGENT B1 ;  /* 0x0000000000017941 */ /* 0x000fea0003800200 */
.L_x_17:
[----:B------:R-:W0:Y:S01]  /*0bb0*/  F2F.F32.F64 R12, R12 ;  /* 0x0000000c000c7310 */ /* 0x000e220000301000 */
[----:B------:R-:W-:-:S04]  /*0bc0*/  FSETP.NEU.AND P0, PT, R5, 1, PT ;  /* 0x3f8000000500780b */ /* 0x000fc80003f0d000 */
[----:B0-----:R-:W-:Y:S01]  /*0bd0*/  FSEL R0, R12, 1, P0 ;  /* 0x3f8000000c007808 */ /* 0x001fe20000000000 */
[----:B------:R-:W-:Y:S08]  /*0be0*/  BRA `(.L_x_4) ;  /* 0x0000000400407947 */ /* 0x000ff00003800000 */
.L_x_14:
[----:B------:R-:W0:Y:S01]  /*0bf0*/  MUFU.RCP R8, R3 ;  /* 0x0000000300087308 */ /* 0x000e220000001000 */
[----:B------:R-:W-:-:S04]  /*0c00*/  FADD R0, R6, -R5 ;  /* 0x8000000506007221 */ /* 0x000fc80000000000 */
[----:B------:R-:W-:-:S04]  /*0c10*/  FADD R0, R3, R0 ;  /* 0x0000000003007221 */ /* 0x000fc80000000000 */
        /* <DEDUP_REMOVED lines=10> */
.L_x_19:
        /* <DEDUP_REMOVED lines=9> */
.L_x_20:
        /* <DEDUP_REMOVED lines=14> */
.L_x_22:
[----:B------:R-:W-:Y:S05]  /*0e30*/  BSYNC.RECONVERGENT B1 ;  /* 0x0000000000017941 */ /* 0x000fea0003800200 */
.L_x_21:
[----:B------:R-:W0:Y:S01]  /*0e40*/  F2F.F32.F64 R12, R12 ;  /* 0x0000000c000c7310 */ /* 0x000e220000301000 */
[----:B------:R-:W-:-:S04]  /*0e50*/  FSETP.NEU.AND P0, PT, R5, 1, PT ;  /* 0x3f8000000500780b */ /* 0x000fc80003f0d000 */
[----:B0-----:R-:W-:Y:S01]  /*0e60*/  FSEL R0, R12, 1, P0 ;  /* 0x3f8000000c007808 */ /* 0x001fe20000000000 */
[----:B------:R-:W-:Y:S08]  /*0e70*/  BRA `(.L_x_4) ;  /* 0x00000000009c7947 */ /* 0x000ff00003800000 */
.L_x_13:
[----:B------:R-:W0:Y:S01]  /*0e80*/  MUFU.RCP R8, R3 ;  /* 0x0000000300087308 */ /* 0x000e220000001000 */
[----:B------:R-:W-:-:S07]  /*0e90*/  FADD R0, R6, -R5 ;  /* 0x8000000506007221 */ /* 0x000fce0000000000 */
        /* <DEDUP_REMOVED lines=10> */
.L_x_23:
[----:B------:R-:W0:Y:S01]  /*0f40*/  F2F.F64.F32 R6, R5 ;  /* 0x0000000500067310 */ /* 0x000e220000201800 */
[----:B------:R-:W-:Y:S01]  /*0f50*/  BSSY.RECONVERGENT B1, `(.L_x_24) ;  /* 0x0000007000017945 */ /* 0x000fe20003800200 */
[----:B------:R-:W-:Y:S01]  /*0f60*/  MOV R30, RZ ;  /* 0x000000ff001e7202 */ /* 0x000fe20000000f00 */
[----:B------:R-:W-:Y:S01]  /*0f70*/  IMAD.MOV.U32 R11, RZ, RZ, 0x40000000 ;  /* 0x40000000ff0b7424 */ /* 0x000fe200078e00ff */
[----:B------:R-:W-:Y:S01]  /*0f80*/  MOV R0, 0xfc0 ;  /* 0x00000fc000007802 */ /* 0x000fe20000000f00 */
[----:B0-----:R-:W-:-:S10]  /*0f90*/  DADD R16, -RZ, |R6| ;  /* 0x00000000ff107229 */ /* 0x001fd40000000506 */
[----:B------:R-:W-:-:S07]  /*0fa0*/  IMAD.MOV.U32 R31, RZ, RZ, R17 ;  /* 0x000000ffff1f7224 */ /* 0x000fce00078e0011 */
[----:B------:R-:W-:Y:S05]  /*0fb0*/  CALL.REL.NOINC `($_Z18activationFunctionPfS_S_S_S_ii$__internal_accurate_pow) ;  /* 0x0000002000e07944 */ /* 0x000fea0003c00000 */
[----:B------:R-:W-:Y:S05]  /*0fc0*/  BSYNC.RECONVERGENT B1 ;  /* 0x0000000000017941 */ /* 0x000fea0003800200 */
.L_x_24:
        /* <DEDUP_REMOVED lines=12> */
[----:B------:R-:W-:Y:S01]  /*1090*/  @!P0 IMAD.MOV.U32 R12, RZ, RZ, 0x0 ;  /* 0x00000000ff0c8424 */ /* 0x000fe200078e00ff */
[----:B------:R-:W-:-:S07]  /*10a0*/  @!P0 MOV R13, 0x7ff00000 ;  /* 0x7ff00000000d8802 */ /* 0x000fce0000000f00 */
.L_x_26:
[----:B------:R-:W-:Y:S05]  /*10b0*/  BSYNC.RECONVERGENT B1 ;  /* 0x0000000000017941 */ /* 0x000fea0003800200 */
.L_x_25:
[----:B------:R-:W0:Y:S01]  /*10c0*/  F2F.F32.F64 R12, R12 ;  /* 0x0000000c000c7310 */ /* 0x000e220000301000 */
[----:B------:R-:W-:-:S04]  /*10d0*/  FSETP.NEU.AND P0, PT, R5, 1, PT ;  /* 0x3f8000000500780b */ /* 0x000fc80003f0d000 */
[----:B0-----:R-:W-:-:S09]  /*10e0*/  FSEL R0, R12, 1, P0 ;  /* 0x3f8000000c007808 */ /* 0x001fd20000000000 */
.L_x_4:
[----:B------:R-:W-:Y:S05]  /*10f0*/  BSYNC.RECONVERGENT B0 ;  /* 0x0000000000007941 */ /* 0x000fea0003800200 */
.L_x_1:
[----:B------:R-:W-:Y:S01]  /*1100*/  IMAD.MOV.U32 R3, RZ, RZ, 0x3bbb989d ;  /* 0x3bbb989dff037424 */ /* 0x000fe200078e00ff */
[----:B------:R-:W-:Y:S01]  /*1110*/  BSSY.RECONVERGENT B0, `(.L_x_27) ;  /* 0x0000017000007945 */ /* 0x000fe20003800200 */
[----:B------:R-:W-:Y:S02]  /*1120*/  IMAD.MOV.U32 R6, RZ, RZ, 0x437c0000 ;  /* 0x437c0000ff067424 */ /* 0x000fe400078e00ff */
[----:B------:R-:W-:-:S04]  /*1130*/  FFMA.SAT R3, R0, R3, 0.5 ;  /* 0x3f00000000037423 */ /* 0x000fc80000002003 */
[----:B------:R-:W-:-:S04]  /*1140*/  FFMA.RM R3, R3, R6, 12582913 ;  /* 0x4b40000103037423 */ /* 0x000fc80000004006 */
[C---:B------:R-:W-:Y:S01]  /*1150*/  FADD R5, R3.reuse, -12583039 ;  /* 0xcb40007f03057421 */ /* 0x040fe20000000000 */
[----:B------:R-:W-:-:S03]  /*1160*/  IMAD.SHL.U32 R3, R3, 0x800000, RZ ;  /* 0x0080000003037824 */ /* 0x000fc600078e00ff */
[----:B------:R-:W-:-:S04]  /*1170*/  FFMA R5, R0, 1.4426950216293334961, -R5 ;  /* 0x3fb8aa3b00057823 */ /* 0x000fc80000000805 */
[----:B------:R-:W-:-:S04]  /*1180*/  FFMA R5, R0, 1.925963033500011079e-08, R5 ;  /* 0x32a5706000057823 */ /* 0x000fc80000000005 */
[----:B------:R-:W0:Y:S02]  /*1190*/  MUFU.EX2 R0, R5 ;  /* 0x0000000500007308 */ /* 0x000e240000000800 */
[----:B0-----:R-:W-:-:S04]  /*11a0*/  FMUL R6, R3, R0 ;  /* 0x0000000003067220 */ /* 0x001fc80000400000 */
[----:B------:R-:W-:-:S05]  /*11b0*/  VIADD R0, R6, 0x1800000 ;  /* 0x0180000006007836 */ /* 0x000fca0000000000 */
[----:B------:R-:W-:-:S04]  /*11c0*/  LOP3.LUT R0, R0, 0x7f800000, RZ, 0xc0, !PT ;  /* 0x7f80000000007812 */ /* 0x000fc800078ec0ff */
[----:B------:R-:W-:-:S13]  /*11d0*/  ISETP.GT.U32.AND P0, PT, R0, 0x1ffffff, PT ;  /* 0x01ffffff0000780c */ /* 0x000fda0003f04070 */
[----:B------:R-:W-:Y:S05]  /*11e0*/  @P0 BRA `(.L_x_28) ;  /* 0x0000000000140947 */ /* 0x000fea0003800000 */
[----:B------:R-:W-:Y:S02]  /*11f0*/  MOV R5, R6 ;  /* 0x0000000600057202 */ /* 0x000fe40000000f00 */
[----:B------:R-:W-:-:S07]  /*1200*/  MOV R8, 0x1220 ;  /* 0x0000122000087802 */ /* 0x000fce0000000f00 */
[----:B------:R-:W-:Y:S05]  /*1210*/  CALL.REL.NOINC `($__internal_0_$__cuda_sm20_rcp_rn_f32_slowpath) ;  /* 0x0000001400d47944 */ /* 0x000fea0003c00000 */
[----:B------:R-:W-:Y:S01]  /*1220*/  IMAD.MOV.U32 R3, RZ, RZ, R0 ;  /* 0x000000ffff037224 */ /* 0x000fe200078e0000 */
[----:B------:R-:W-:Y:S06]  /*1230*/  BRA `(.L_x_29) ;  /* 0x0000000000107947 */ /* 0x000fec0003800000 */
.L_x_28:
[----:B------:R-:W0:Y:S02]  /*1240*/  MUFU.RCP R3, R6 ;  /* 0x0000000600037308 */ /* 0x000e240000001000 */
[----:B0-----:R-:W-:-:S04]  /*1250*/  FFMA R0, R6, R3, -1 ;  /* 0xbf80000006007423 */ /* 0x001fc80000000003 */
[----:B------:R-:W-:-:S04]  /*1260*/  FADD.FTZ R0, -R0, -RZ ;  /* 0x800000ff00007221 */ /* 0x000fc80000010100 */
[----:B------:R-:W-:-:S07]  /*1270*/  FFMA R3, R3, R0, R3 ;  /* 0x0000000003037223 */ /* 0x000fce0000000003 */
.L_x_29:
[----:B------:R-:W-:Y:S05]  /*1280*/  BSYNC.RECONVERGENT B0 ;  /* 0x0000000000007941 */ /* 0x000fea0003800200 */
.L_x_27:
[----:B------:R-:W-:Y:S01]  /*1290*/  HFMA2 R11, -RZ, RZ, 1.984375, 0 ;  /* 0x3ff00000ff0b7431 */ /* 0x000fe200000001ff */
[----:B------:R-:W-:Y:S01]  /*12a0*/  BSSY.RECONVERGENT B0, `(.L_x_30) ;  /* 0x0000008000007945 */ /* 0x000fe20003800200 */
[----:B------:R-:W-:Y:S01]  /*12b0*/  IMAD.MOV.U32 R16, RZ, RZ, RZ ;  /* 0x000000ffff107224 */ /* 0x000fe200078e00ff */
[----:B------:R-:W-:Y:S01]  /*12c0*/  MOV R0, 0x1320 ;  /* 0x0000132000007802 */ /* 0x000fe20000000f00 */
[----:B------:R-:W-:Y:S02]  /*12d0*/  IMAD.MOV.U32 R31, RZ, RZ, 0x40140000 ;  /* 0x40140000ff1f7424 */ /* 0x000fe400078e00ff */
[----:B------:R-:W-:Y:S02]  /*12e0*/  IMAD.MOV.U32 R30, RZ, RZ, RZ ;  /* 0x000000ffff1e7224 */ /* 0x000fe400078e00ff */
[----:B------:R-:W-:Y:S02]  /*12f0*/  IMAD.MOV.U32 R32, RZ, RZ, 0x0 ;  /* 0x00000000ff207424 */ /* 0x000fe400078e00ff */
[----:B------:R-:W-:-:S07]  /*1300*/  IMAD.MOV.U32 R33, RZ, RZ, 0x3ff00000 ;  /* 0x3ff00000ff217424 */ /* 0x000fce00078e00ff */
[----:B------:R-:W-:Y:S05]  /*1310*/  CALL.REL.NOINC `($_Z18activationFunctionPfS_S_S_S_ii$__internal_accurate_pow) ;  /* 0x0000002000087944 */ /* 0x000fea0003c00000 */
[----:B------:R-:W-:Y:S05]  /*1320*/  BSYNC.RECONVERGENT B0 ;  /* 0x0000000000007941 */ /* 0x000fea0003800200 */
.L_x_30:
[----:B------:R-:W0:Y:S01]  /*1330*/  LDC.64 R6, c[0x0][0x388] ;  /* 0x0000e200ff067b82 */ /* 0x000e220000000a00 */
[----:B------:R-:W1:Y:S01]  /*1340*/  LDCU.128 UR8, c[0x0][0x390] ;  /* 0x00007200ff0877ac */ /* 0x000e620008000c00 */
[----:B------:R-:W-:Y:S01]  /*1350*/  IMAD.MOV.U32 R13, RZ, RZ, R11 ;  /* 0x000000ffff0d7224 */ /* 0x000fe200078e000b */
[----:B------:R-:W-:Y:S01]  /*1360*/  UMOV UR4, URZ ;  /* 0x000000ff00047c82 */ /* 0x000fe20008000000 */
[----:B-1----:R-:W-:Y:S02]  /*1370*/  UIADD3 UR7, UP0, UPT, UR8, 0x4, URZ ;  /* 0x0000000408077890 */ /* 0x002fe4000ff1e0ff */
[----:B------:R-:W-:Y:S02]  /*1380*/  UIADD3 UR5, UP1, UPT, UR10, 0x4, URZ ;  /* 0x000000040a057890 */ /* 0x000fe4000ff3e0ff */
[----:B------:R-:W-:Y:S01]  /*1390*/  UIADD3.X UR8, UPT, UPT, URZ, UR9, URZ, UP0, !UPT ;  /* 0x00000009ff087290 */ /* 0x000fe200087fe4ff */
[----:B0-----:R-:W-:Y:S01]  /*13a0*/  IMAD.WIDE R6, R4, 0x4, R6 ;  /* 0x0000000404067825 */ /* 0x001fe200078e0206 */
[----:B------:R-:W-:Y:S01]  /*13b0*/  UIADD3.X UR6, UPT, UPT, URZ, UR11, URZ, UP1, !UPT ;  /* 0x0000000bff067290 */ /* 0x000fe20008ffe4ff */
[----:B------:R0:W1:Y:S01]  /*13c0*/  F2I.F64.TRUNC R4, R12 ;  /* 0x0000000c00047311 */ /* 0x000062000030d100 */
[----:B------:R-:W-:-:S05]  /*13d0*/  IADD3 R6, P0, PT, R6, 0x4, RZ ;  /* 0x0000000406067810 */ /* 0x000fca0007f1e0ff */
[----:B------:R-:W-:-:S08]  /*13e0*/  IMAD.X R7, RZ, RZ, R7, P0 ;  /* 0x000000ffff077224 */ /* 0x000fd000000e0607 */
.L_x_61:
[----:B0-----:R-:W-:Y:S01]  /*13f0*/  MOV R12, UR7 ;  /* 0x00000007000c7c02 */ /* 0x001fe20008000f00 */
[----:B------:R-:W-:Y:S01]  /*1400*/  IMAD.U32 R13, RZ, RZ, UR8 ;  /* 0x00000008ff0d7e24 */ /* 0x000fe2000f8e00ff */
[----:B------:R0:W5:Y:S01]  /*1410*/  LDG.E R5, desc[UR12][R6.64] ;  /* 0x0000000c06057981 */ /* 0x000162000c1e1900 */
[----:B------:R-:W-:Y:S02]  /*1420*/  IMAD.U32 R14, RZ, RZ, UR5 ;  /* 0x00000005ff0e7e24 */ /* 0x000fe4000f8e00ff */
[----:B------:R-:W-:Y:S01]  /*1430*/  IMAD.U32 R15, RZ, RZ, UR6 ;  /* 0x00000006ff0f7e24 */ /* 0x000fe2000f8e00ff */
[----:B------:R0:W5:Y:S04]  /*1440*/  LDG.E R8, desc[UR12][R12.64] ;  /* 0x0000000c0c087981 */ /* 0x000168000c1e1900 */
[----:B------:R0:W5:Y:S01]  /*1450*/  LDG.E R10, desc[UR12][R14.64] ;  /* 0x0000000c0e0a7981 */ /* 0x000162000c1e1900 */
[----:B------:R-:W-:-:S08]  /*1460*/  DADD R34, -R32, 10 ;  /* 0x4024000020227429 */ /* 0x000fd00000000100 */
[----:B------:R-:W-:Y:S01]  /*1470*/  DADD R34, R34, -1 ;  /* 0xbff0000022227429 */ /* 0x000fe20000000000 */
[----:B------:R-:W-:Y:S01]  /*1480*/  BSSY.RECONVERGENT B0, `(.L_x_31) ;  /* 0x0000007000007945 */ /* 0x000fe20003800200 */
[----:B------:R-:W-:Y:S01]  /*1490*/  IMAD.MOV.U32 R16, RZ, RZ, RZ ;  /* 0x000000ffff107224 */ /* 0x000fe200078e00ff */
[----:B------:R-:W-:Y:S02]  /*14a0*/  MOV R31, 0x40140000 ;  /* 0x40140000001f7802 */ /* 0x000fe40000000f00 */
[----:B------:R-:W-:-:S05]  /*14b0*/  MOV R0, 0x14f0 ;  /* 0x000014f000007802 */ /* 0x000fca0000000f00 */
[----:B------:R-:W-:Y:S02]  /*14c0*/  IMAD.MOV.U32 R30, RZ, RZ, R34 ;  /* 0x000000ffff1e7224 */ /* 0x000fe400078e0022 */
[----:B0-----:R-:W-:-:S07]  /*14d0*/  IMAD.MOV.U32 R11, RZ, RZ, R35 ;  /* 0x000000ffff0b7224 */ /* 0x001fce00078e0023 */
[----:B-1---5:R-:W-:Y:S05]  /*14e0*/  CALL.REL.NOINC `($_Z18activationFunctionPfS_S_S_S_ii$__internal_accurate_pow) ;  /* 0x0000001c00947944 */ /* 0x022fea0003c00000 */
[----:B------:R-:W-:Y:S05]  /*14f0*/  BSYNC.RECONVERGENT B0 ;  /* 0x0000000000007941 */ /* 0x000fea0003800200 */
.L_x_31:
[C---:B------:R-:W-:Y:S01]  /*1500*/  DADD R14, R34.reuse, 5 ;  /* 0x40140000220e7429 */ /* 0x040fe20000000000 */
[----:B------:R-:W-:Y:S01]  /*1510*/  ISETP.GE.AND P0, PT, R35, RZ, PT ;  /* 0x000000ff2300720c */ /* 0x000fe20003f06270 */
[----:B------:R-:W-:Y:S01]  /*1520*/  DSETP.NEU.AND P1, PT, |R34|, +INF , PT ;  /* 0x7ff000002200742a */ /* 0x000fe20003f2d200 */
[----:B------:R-:W-:Y:S02]  /*1530*/  BSSY.RECONVERGENT B0, `(.L_x_32) ;  /* 0x0000115000007945 */ /* 0x000fe40003800200 */
[----:B------:R-:W-:-:S03]  /*1540*/  SEL R0, RZ, 0x7ff00000, !P0 ;  /* 0x7ff00000ff007807 */ /* 0x000fc60004000000 */
[----:B------:R-:W-:Y:S02]  /*1550*/  FSEL R13, R12, RZ, P1 ;  /* 0x000000ff0c0d7208 */ /* 0x000fe40000800000 */
[----:B------:R-:W-:Y:S02]  /*1560*/  LOP3.LUT R14, R15, 0x7ff00000, RZ, 0xc0, !PT ;  /* 0x7ff000000f0e7812 */ /* 0x000fe400078ec0ff */
[----:B------:R-:W-:Y:S01]  /*1570*/  FSEL R0, R0, R11, !P1 ;  /* 0x0000000b00007208 */ /* 0x000fe20004800000 */
[----:B------:R-:W-:Y:S01]  /*1580*/  DSETP.NEU.AND P1, PT, R34, RZ, PT ;  /* 0x000000ff2200722a */ /* 0x000fe20003f2d000 */
[----:B------:R-:W-:-:S04]  /*1590*/  ISETP.NE.AND P0, PT, R14, 0x7ff00000, PT ;  /* 0x7ff000000e00780c */ /* 0x000fc80003f05270 */
[----:B------:R-:W-:Y:S02]  /*15a0*/  FSEL R12, R13, R12, !P0 ;  /* 0x0000000c0d0c7208 */ /* 0x000fe40004000000 */
[----:B------:R-:W-:Y:S02]  /*15b0*/  FSEL R11, R0, R11, !P0 ;  /* 0x0000000b000b7208 */ /* 0x000fe40004000000 */
[----:B------:R-:W-:Y:S02]  /*15c0*/  FSEL R14, R12, RZ, P1 ;  /* 0x000000ff0c0e7208 */ /* 0x000fe40000800000 */
[----:B------:R-:W-:Y:S02]  /*15d0*/  FSEL R15, R11, 1.875, P1 ;  /* 0x3ff000000b0f7808 */ /* 0x000fe40000800000 */
[----:B------:R-:W-:Y:S02]  /*15e0*/  IABS R0, R4 ;  /* 0x0000000400007213 */ /* 0x000fe40000000000 */
[----:B------:R0:W1:Y:S02]  /*15f0*/  F2I.F64.TRUNC R11, R14 ;  /* 0x0000000e000b7311 */ /* 0x000064000030d100 */
[----:B0-----:R-:W-:-:S02]  /*1600*/  IABS R14, R2 ;  /* 0x00000002000e7213 */ /* 0x001fc40000000000 */
[----:B-1----:R-:W-:-:S04]  /*1610*/  IABS R18, R11 ;  /* 0x0000000b00127213 */ /* 0x002fc80000000000 */
[----:B------:R-:W0:Y:S08]  /*1620*/  I2F.RP R16, R18 ;  /* 0x0000001200107306 */ /* 0x000e300000209400 */
[----:B0-----:R-:W0:Y:S02]  /*1630*/  MUFU.RCP R16, R16 ;  /* 0x0000001000107308 */ /* 0x001e240000001000 */
[----:B0-----:R-:W-:-:S06]  /*1640*/  VIADD R12, R16, 0xffffffe ;  /* 0x0ffffffe100c7836 */ /* 0x001fcc0000000000 */
[----:B------:R0:W1:Y:S02]  /*1650*/  F2I.FTZ.U32.TRUNC.NTZ R13, R12 ;  /* 0x0000000c000d7305 */ /* 0x000064000021f000 */
[----:B0-----:R-:W-:Y:S01]  /*1660*/  MOV R12, RZ ;  /* 0x000000ff000c7202 */ /* 0x001fe20000000f00 */
[----:B-1----:R-:W-:-:S04]  /*1670*/  IMAD.MOV R17, RZ, RZ, -R13 ;  /* 0x000000ffff117224 */ /* 0x002fc800078e0a0d */
[----:B------:R-:W-:Y:S01]  /*1680*/  IMAD R15, R17, R18, RZ ;  /* 0x00000012110f7224 */ /* 0x000fe200078e02ff */
[----:B------:R-:W-:-:S03]  /*1690*/  IABS R17, R11 ;  /* 0x0000000b00117213 */ /* 0x000fc60000000000 */
[----:B------:R-:W-:Y:S02]  /*16a0*/  IMAD.HI.U32 R13, R13, R15, R12 ;  /* 0x0000000f0d0d7227 */ /* 0x000fe400078e000c */
[----:B------:R-:W0:Y:S02]  /*16b0*/  I2F.RP R15, R0 ;  /* 0x00000000000f7306 */ /* 0x000e240000209400 */
[----:B------:R-:W-:Y:S02]  /*16c0*/  IMAD.MOV R17, RZ, RZ, -R17 ;  /* 0x000000ffff117224 */ /* 0x000fe400078e0a11 */
[----:B------:R-:W-:-:S04]  /*16d0*/  IMAD.HI.U32 R12, R13, R14, RZ ;  /* 0x0000000e0d0c7227 */ /* 0x000fc800078e00ff */
[----:B------:R-:W-:Y:S01]  /*16e0*/  IMAD R13, R12, R17, R14 ;  /* 0x000000110c0d7224 */ /* 0x000fe200078e020e */
[----:B------:R-:W-:-:S04]  /*16f0*/  LOP3.LUT R14, R2, R11, RZ, 0x3c, !PT ;  /* 0x0000000b020e7212 */ /* 0x000fc800078e3cff */
[----:B------:R-:W-:Y:S01]  /*1700*/  ISETP.GT.U32.AND P2, PT, R18, R13, PT ;  /* 0x0000000d1200720c */ /* 0x000fe20003f44070 */
[----:B0-----:R-:W0:Y:S01]  /*1710*/  MUFU.RCP R15, R15 ;  /* 0x0000000f000f7308 */ /* 0x001e220000001000 */
[----:B------:R-:W-:-:S11]  /*1720*/  ISETP.GE.AND P1, PT, R14, RZ, PT ;  /* 0x000000ff0e00720c */ /* 0x000fd60003f26270 */
[----:B------:R-:W-:Y:S02]  /*1730*/  @!P2 IMAD.IADD R13, R13, 0x1, -R18 ;  /* 0x000000010d0da824 */ /* 0x000fe400078e0a12 */
[----:B------:R-:W-:Y:S01]  /*1740*/  @!P2 VIADD R12, R12, 0x1 ;  /* 0x000000010c0ca836 */ /* 0x000fe20000000000 */
[----:B------:R-:W-:Y:S02]  /*1750*/  ISETP.NE.AND P2, PT, R11, RZ, PT ;  /* 0x000000ff0b00720c */ /* 0x000fe40003f45270 */
[----:B------:R-:W-:Y:S01]  /*1760*/  ISETP.GE.U32.AND P0, PT, R13, R18, PT ;  /* 0x000000120d00720c */ /* 0x000fe20003f06070 */
[----:B0-----:R-:W-:-:S04]  /*1770*/  VIADD R16, R15, 0xffffffe ;  /* 0x0ffffffe0f107836 */ /* 0x001fc80000000000 */
[----:B------:R-:W0:Y:S08]  /*1780*/  F2I.FTZ.U32.TRUNC.NTZ R13, R16 ;  /* 0x00000010000d7305 */ /* 0x000e30000021f000 */
[----:B------:R-:W-:-:S05]  /*1790*/  @P0 IADD3 R12, PT, PT, R12, 0x1, RZ ;  /* 0x000000010c0c0810 */ /* 0x000fca0007ffe0ff */
[----:B------:R-:W-:Y:S01]  /*17a0*/  IMAD.MOV.U32 R14, RZ, RZ, R12 ;  /* 0x000000ffff0e7224 */ /* 0x000fe200078e000c */
[----:B------:R-:W-:Y:S01]  /*17b0*/  IABS R12, R4 ;  /* 0x00000004000c7213 */ /* 0x000fe20000000000 */
[----:B0-----:R-:W-:Y:S02]  /*17c0*/  IMAD.MOV R15, RZ, RZ, -R13 ;  /* 0x000000ffff0f7224 */ /* 0x001fe400078e0a0d */
[----:B------:R-:W-:Y:S01]  /*17d0*/  @!P1 IMAD.MOV R14, RZ, RZ, -R14 ;  /* 0x000000ffff0e9224 */ /* 0x000fe200078e0a0e */
[----:B------:R-:W-:Y:S01]  /*17e0*/  @!P2 LOP3.LUT R14, RZ, R11, RZ, 0x33, !PT ;  /* 0x0000000bff0ea212 */ /* 0x000fe200078e33ff */
[----:B------:R-:W-:Y:S02]  /*17f0*/  IMAD.MOV R16, RZ, RZ, -R12 ;  /* 0x000000ffff107224 */ /* 0x000fe400078e0a0c */
[----:B------:R-:W-:Y:S02]  /*1800*/  HFMA2 R12, -RZ, RZ, 0, 0 ;  /* 0x00000000ff0c7431 */ /* 0x000fe400000001ff */
[----:B------:R-:W-:Y:S01]  /*1810*/  IMAD R11, R15, R0, RZ ;  /* 0x000000000f0b7224 */ /* 0x000fe200078e02ff */
[----:B------:R-:W-:-:S02]  /*1820*/  IABS R15, R14 ;  /* 0x0000000e000f7213 */ /* 0x000fc40000000000 */
[----:B------:R-:W-:Y:S01]  /*1830*/  ISETP.GE.AND P2, PT, R14, RZ, PT ;  /* 0x000000ff0e00720c */ /* 0x000fe20003f46270 */
[----:B------:R-:W-:-:S04]  /*1840*/  IMAD.HI.U32 R12, R13, R11, R12 ;  /* 0x0000000b0d0c7227 */ /* 0x000fc800078e000c */
[----:B------:R-:W-:Y:S02]  /*1850*/  IMAD.MOV.U32 R11, RZ, RZ, R15 ;  /* 0x000000ffff0b7224 */ /* 0x000fe400078e000f */
[----:B------:R-:W-:Y:S02]  /*1860*/  IMAD.MOV.U32 R13, RZ, RZ, R16 ;  /* 0x000000ffff0d7224 */ /* 0x000fe400078e0010 */
[----:B------:R-:W-:-:S04]  /*1870*/  IMAD.HI.U32 R12, R12, R11, RZ ;  /* 0x0000000b0c0c7227 */ /* 0x000fc800078e00ff */
[----:B------:R-:W-:-:S05]  /*1880*/  IMAD R11, R12, R13, R11 ;  /* 0x0000000d0c0b7224 */ /* 0x000fca00078e020b */
[----:B------:R-:W-:-:S13]  /*1890*/  ISETP.GT.U32.AND P0, PT, R0, R11, PT ;  /* 0x0000000b0000720c */ /* 0x000fda0003f04070 */
[----:B------:R-:W-:Y:S01]  /*18a0*/  @!P0 IMAD.IADD R11, R11, 0x1, -R0 ;  /* 0x000000010b0b8824 */ /* 0x000fe200078e0a00 */
[----:B------:R-:W-:-:S04]  /*18b0*/  ISETP.NE.AND P0, PT, R4, RZ, PT ;  /* 0x000000ff0400720c */ /* 0x000fc80003f05270 */
[----:B------:R-:W-:-:S13]  /*18c0*/  ISETP.GT.U32.AND P1, PT, R0, R11, PT ;  /* 0x0000000b0000720c */ /* 0x000fda0003f24070 */
[----:B------:R-:W-:-:S05]  /*18d0*/  @!P1 IMAD.IADD R11, R11, 0x1, -R0 ;  /* 0x000000010b0b9824 */ /* 0x000fca00078e0a00 */
[----:B------:R-:W-:Y:S02]  /*18e0*/  @!P2 IADD3 R11, PT, PT, -R11, RZ, RZ ;  /* 0x000000ff0b0ba210 */ /* 0x000fe40007ffe1ff */
        /* <DEDUP_REMOVED lines=18> */
[----:B------:R-:W-:-:S07]  /*1a10*/  MOV R10, 0x1a30 ;  /* 0x00001a30000a7802 */ /* 0x000fce0000000f00 */
[----:B------:R-:W-:Y:S05]  /*1a20*/  CALL.REL.NOINC `($__internal_1_$__cuda_sm3x_div_rn_noftz_f32_slowpath) ;  /* 0x0000001000a87944 */ /* 0x000fea0003c00000 */
.L_x_36:
        /* <DEDUP_REMOVED lines=9> */
.L_x_37:
[----:B------:R-:W-:Y:S01]  /*1ac0*/  DADD R14, R8, 2 ;  /* 0x40000000080e7429 */ /* 0x000fe20000000000 */
[----:B------:R-:W-:Y:S01]  /*1ad0*/  FSETP.NEU.AND P0, PT, R5, RZ, PT ;  /* 0x000000ff0500720b */ /* 0x000fe20003f0d000 */
[----:B------:R-:W-:Y:S03]  /*1ae0*/  BSSY.RECONVERGENT B1, `(.L_x_38) ;  /* 0x000000c000017945 */ /* 0x000fe60003800200 */
[----:B------:R-:W-:Y:S02]  /*1af0*/  FSEL R12, R12, RZ, P0 ;  /* 0x000000ff0c0c7208 */ /* 0x000fe40000000000 */
[----:B------:R-:W-:-:S03]  /*1b00*/  FSEL R13, R11, RZ, P0 ;  /* 0x000000ff0b0d7208 */ /* 0x000fc60000000000 */
[----:B------:R-:W-:-:S04]  /*1b10*/  LOP3.LUT R14, R15, 0x7ff00000, RZ, 0xc0, !PT ;  /* 0x7ff000000f0e7812 */ /* 0x000fc800078ec0ff */
[----:B------:R-:W-:-:S13]  /*1b20*/  ISETP.NE.AND P1, PT, R14, 0x7ff00000, PT ;  /* 0x7ff000000e00780c */ /* 0x000fda0003f25270 */
[----:B------:R-:W-:Y:S05]  /*1b30*/  @P1 BRA `(.L_x_39) ;  /* 0x0000000000181947 */ /* 0x000fea0003800000 */
[----:B------:R-:W-:-:S13]  /*1b40*/  FSETP.NAN.AND P0, PT, R5, R5, PT ;  /* 0x000000050500720b */ /* 0x000fda0003f08000 */
[----:B------:R-:W-:Y:S01]  /*1b50*/  @P0 DADD R12, R8, 2 ;  /* 0x40000000080c0429 */ /* 0x000fe20000000000 */
[----:B------:R-:W-:Y:S10]  /*1b60*/  @P0 BRA `(.L_x_39) ;  /* 0x00000000000c0947 */ /* 0x000ff40003800000 */
[----:B------:R-:W-:-:S14]  /*1b70*/  DSETP.NEU.AND P0, PT, |R8|, +INF , PT ;  /* 0x7ff000000800742a */ /* 0x000fdc0003f0d200 */
[----:B------:R-:W-:Y:S01]  /*1b80*/  @!P0 IMAD.MOV.U32 R12, RZ, RZ, 0x0 ;  /* 0x00000000ff0c8424 */ /* 0x000fe200078e00ff */
[----:B------:R-:W-:-:S07]  /*1b90*/  @!P0 MOV R13, 0x7ff00000 ;  /* 0x7ff00000000d8802 */ /* 0x000fce0000000f00 */
.L_x_39:
[----:B------:R-:W-:Y:S05]  /*1ba0*/  BSYNC.RECONVERGENT B1 ;  /* 0x0000000000017941 */ /* 0x000fea0003800200 */
.L_x_38:
[----:B------:R-:W0:Y:S01]  /*1bb0*/  F2F.F32.F64 R12, R12 ;  /* 0x0000000c000c7310 */ /* 0x000e220000301000 */
[----:B------:R-:W-:-:S04]  /*1bc0*/  FSETP.NEU.AND P0, PT, R5, 1, PT ;  /* 0x3f8000000500780b */ /* 0x000fc80003f0d000 */
[----:B0-----:R-:W-:Y:S01]  /*1bd0*/  FSEL R9, R12, 1, P0 ;  /* 0x3f8000000c097808 */ /* 0x001fe20000000000 */
[----:B------:R-:W-:Y:S08]  /*1be0*/  BRA `(.L_x_35) ;  /* 0x0000000800a47947 */ /* 0x000ff00003800000 */
.L_x_34:
        /* <DEDUP_REMOVED lines=14> */
.L_x_40:
        /* <DEDUP_REMOVED lines=9> */
.L_x_41:
        /* <DEDUP_REMOVED lines=12> */
[----:B------:R-:W-:Y:S01]  /*1e20*/  @!P0 MOV R12, 0x0 ;  /* 0x00000000000c8802 */ /* 0x000fe20000000f00 */
[----:B------:R-:W-:-:S07]  /*1e30*/  @!P0 IMAD.MOV.U32 R13, RZ, RZ, 0x7ff00000 ;  /* 0x7ff00000ff0d8424 */ /* 0x000fce00078e00ff */
.L_x_43:
[----:B------:R-:W-:Y:S05]  /*1e40*/  BSYNC.RECONVERGENT B1 ;  /* 0x0000000000017941 */ /* 0x000fea0003800200 */
.L_x_42:
[----:B------:R-:W0:Y:S01]  /*1e50*/  F2F.F32.F64 R12, R12 ;  /* 0x0000000c000c7310 */ /* 0x000e220000301000 */
[----:B------:R-:W-:-:S04]  /*1e60*/  FSETP.NEU.AND P0, PT, R5, 1, PT ;  /* 0x3f8000000500780b */ /* 0x000fc80003f0d000 */
[----:B0-----:R-:W-:Y:S01]  /*1e70*/  FSEL R9, R12, 1, P0 ;  /* 0x3f8000000c097808 */ /* 0x001fe20000000000 */
[----:B------:R-:W-:Y:S08]  /*1e80*/  BRA `(.L_x_35) ;  /* 0x0000000400fc7947 */ /* 0x000ff00003800000 */
.L_x_33:
        /* <DEDUP_REMOVED lines=19> */
.L_x_46:
        /* <DEDUP_REMOVED lines=9> */
.L_x_47:
        /* <DEDUP_REMOVED lines=12> */
[----:B------:R-:W-:Y:S02]  /*2110*/  @!P0 IMAD.MOV.U32 R12, RZ, RZ, 0x0 ;  /* 0x00000000ff0c8424 */ /* 0x000fe400078e00ff */
[----:B------:R-:W-:-:S07]  /*2120*/  @!P0 IMAD.MOV.U32 R13, RZ, RZ, 0x7ff00000 ;  /* 0x7ff00000ff0d8424 */ /* 0x000fce00078e00ff */
.L_x_49:
[----:B------:R-:W-:Y:S05]  /*2130*/  BSYNC.RECONVERGENT B1 ;  /* 0x0000000000017941 */ /* 0x000fea0003800200 */
.L_x_48:
[----:B------:R-:W0:Y:S01]  /*2140*/  F2F.F32.F64 R12, R12 ;  /* 0x0000000c000c7310 */ /* 0x000e220000301000 */
[----:B------:R-:W-:-:S04]  /*2150*/  FSETP.NEU.AND P0, PT, R5, 1, PT ;  /* 0x3f8000000500780b */ /* 0x000fc80003f0d000 */
[----:B0-----:R-:W-:Y:S01]  /*2160*/  FSEL R9, R12, 1, P0 ;  /* 0x3f8000000c097808 */ /* 0x001fe20000000000 */
[----:B------:R-:W-:Y:S08]  /*2170*/  BRA `(.L_x_35) ;  /* 0x0000000400407947 */ /* 0x000ff00003800000 */
.L_x_45:
        /* <DEDUP_REMOVED lines=13> */
.L_x_50:
        /* <DEDUP_REMOVED lines=9> */
.L_x_51:
        /* <DEDUP_REMOVED lines=14> */
.L_x_53:
[----:B------:R-:W-:Y:S05]  /*23c0*/  BSYNC.RECONVERGENT B1 ;  /* 0x0000000000017941 */ /* 0x000fea0003800200 */
.L_x_52:
[----:B------:R-:W0:Y:S01]  /*23d0*/  F2F.F32.F64 R12, R12 ;  /* 0x0000000c000c7310 */ /* 0x000e220000301000 */
[----:B------:R-:W-:-:S04]  /*23e0*/  FSETP.NEU.AND P0, PT, R5, 1, PT ;  /* 0x3f8000000500780b */ /* 0x000fc80003f0d000 */
[----:B0-----:R-:W-:Y:S01]  /*23f0*/  FSEL R9, R12, 1, P0 ;  /* 0x3f8000000c097808 */ /* 0x001fe20000000000 */
[----:B------:R-:W-:Y:S08]  /*2400*/  BRA `(.L_x_35) ;  /* 0x00000000009c7947 */ /* 0x000ff00003800000 */
.L_x_44:
        /* <DEDUP_REMOVED lines=12> */
.L_x_54:
        /* <DEDUP_REMOVED lines=9> */
.L_x_55:
        /* <DEDUP_REMOVED lines=14> */
.L_x_57:
[----:B------:R-:W-:Y:S05]  /*2640*/  BSYNC.RECONVERGENT B1 ;  /* 0x0000000000017941 */ /* 0x000fea0003800200 */
.L_x_56:
[----:B------:R-:W0:Y:S01]  /*2650*/  F2F.F32.F64 R12, R12 ;  /* 0x0000000c000c7310 */ /* 0x000e220000301000 */
[----:B------:R-:W-:-:S04]  /*2660*/  FSETP.NEU.AND P0, PT, R5, 1, PT ;  /* 0x3f8000000500780b */ /* 0x000fc80003f0d000 */
[----:B0-----:R-:W-:-:S09]  /*2670*/  FSEL R9, R12, 1, P0 ;  /* 0x3f8000000c097808 */ /* 0x001fd20000000000 */
.L_x_35:
[----:B------:R-:W-:Y:S05]  /*2680*/  BSYNC.RECONVERGENT B0 ;  /* 0x0000000000007941 */ /* 0x000fea0003800200 */
.L_x_32:
[----:B------:R-:W-:Y:S01]  /*2690*/  MOV R0, 0x3bbb989d ;  /* 0x3bbb989d00007802 */ /* 0x000fe20000000f00 */
[----:B------:R-:W-:Y:S01]  /*26a0*/  IMAD.MOV.U32 R5, RZ, RZ, 0x437c0000 ;  /* 0x437c0000ff057424 */ /* 0x000fe200078e00ff */
[----:B------:R-:W-:Y:S03]  /*26b0*/  BSSY.RECONVERGENT B0, `(.L_x_58) ;  /* 0x0000015000007945 */ /* 0x000fe60003800200 */
        /* <DEDUP_REMOVED lines=12> */
[----:B------:R-:W-:Y:S01]  /*2780*/  IMAD.MOV.U32 R5, RZ, RZ, R11 ;  /* 0x000000ffff057224 */ /* 0x000fe200078e000b */
[----:B------:R-:W-:-:S07]  /*2790*/  MOV R8, 0x27b0 ;  /* 0x000027b000087802 */ /* 0x000fce0000000f00 */
[----:B------:R-:W-:Y:S05]  /*27a0*/  CALL.REL.NOINC `($__internal_0_$__cuda_sm20_rcp_rn_f32_slowpath) ;  /* 0x0000000000707944 */ /* 0x000fea0003c00000 */
[----:B------:R-:W-:Y:S05]  /*27b0*/  BRA `(.L_x_60) ;  /* 0x0000000000107947 */ /* 0x000fea0003800000 */
.L_x_59:
[----:B------:R-:W0:Y:S02]  /*27c0*/  MUFU.RCP R0, R11 ;  /* 0x0000000b00007308 */ /* 0x000e240000001000 */
[----:B0-----:R-:W-:-:S04]  /*27d0*/  FFMA R5, R11, R0, -1 ;  /* 0xbf8000000b057423 */ /* 0x001fc80000000000 */
[----:B------:R-:W-:-:S04]  /*27e0*/  FADD.FTZ R5, -R5, -RZ ;  /* 0x800000ff05057221 */ /* 0x000fc80000010100 */
[----:B------:R-:W-:-:S07]  /*27f0*/  FFMA R0, R0, R5, R0 ;  /* 0x0000000500007223 */ /* 0x000fce0000000000 */
.L_x_60:
[----:B------:R-:W-:Y:S05]  /*2800*/  BSYNC.RECONVERGENT B0 ;  /* 0x0000000000007941 */ /* 0x000fea0003800200 */
.L_x_58:
[----:B------:R-:W-:Y:S01]  /*2810*/  UIADD3 UR7, UP0, UPT, UR7, 0x4, URZ ;  /* 0x0000000407077890 */ /* 0x000fe2000ff1e0ff */
[----:B------:R-:W-:Y:S01]  /*2820*/  IADD3 R6, P0, PT, R6, 0x4, RZ ;  /* 0x0000000406067810 */ /* 0x000fe20007f1e0ff */
[----:B------:R-:W-:Y:S01]  /*2830*/  UIADD3 UR4, UPT, UPT, UR4, 0x1, URZ ;  /* 0x0000000104047890 */ /* 0x000fe2000fffe0ff */
[----:B------:R-:W-:Y:S01]  /*2840*/  DADD R32, R32, 1 ;  /* 0x3ff0000020207429 */ /* 0x000fe20000000000 */
[----:B------:R-:W-:Y:S01]  /*2850*/  UIADD3.X UR8, UPT, UPT, URZ, UR8, URZ, UP0, !UPT ;  /* 0x00000008ff087290 */ /* 0x000fe200087fe4ff */
[----:B------:R-:W-:Y:S01]  /*2860*/  FMUL R3, R0, R3 ;  /* 0x0000000300037220 */ /* 0x000fe20000400000 */
[----:B------:R-:W-:Y:S01]  /*2870*/  UISETP.NE.AND UP0, UPT, UR4, 0x9, UPT ;  /* 0x000000090400788c */ /* 0x000fe2000bf05270 */
[----:B------:R-:W-:Y:S01]  /*2880*/  IADD3.X R7, PT, PT, RZ, R7, RZ, P0, !PT ;  /* 0x00000007ff077210 */ /* 0x000fe200007fe4ff */
[----:B------:R-:W-:-:S04]  /*2890*/  UIADD3 UR5, UP1, UPT, UR5, 0x4, URZ ;  /* 0x0000000405057890 */ /* 0x000fc8000ff3e0ff */
[----:B------:R-:W-:-:S03]  /*28a0*/  UIADD3.X UR6, UPT, UPT, URZ, UR6, URZ, UP1, !UPT ;  /* 0x00000006ff067290 */ /* 0x000fc60008ffe4ff */
[----:B------:R-:W-:Y:S09]  /*28b0*/  BRA.U UP0, `(.L_x_61) ;  /* 0xffffffe900cc7547 */ /* 0x000ff2000b83ffff */
[----:B------:R-:W0:Y:S08]  /*28c0*/  LDC.64 R4, c[0x0][0x3a0] ;  /* 0x0000e800ff047b82 */ /* 0x000e300000000a00 */
[----:B------:R-:W1:Y:S08]  /*28d0*/  LDC.64 R6, c[0x0][0x380] ;  /* 0x0000e000ff067b82 */ /* 0x000e700000000a00 */
[----:B------:R-:W2:Y:S01]  /*28e0*/  LDC.64 R8, c[0x4][RZ] ;  /* 0x01000000ff087b82 */ /* 0x000ea20000000a00 */
[----:B0-----:R-:W-:-:S05]  /*28f0*/  IMAD.WIDE R4, R2, 0x4, R4 ;  /* 0x0000000402047825 */ /* 0x001fca00078e0204 */
[----:B------:R-:W-:Y:S01]  /*2900*/  STG.E desc[UR12][R4.64], R3 ;  /* 0x0000000304007986 */ /* 0x000fe2000c10190c */
[----:B-1----:R-:W-:-:S06]  /*2910*/  IMAD.WIDE R6, R2, 0x4, R6 ;  /* 0x0000000402067825 */ /* 0x002fcc00078e0206 */
[----:B------:R-:W3:Y:S04]  /*2920*/  LDG.E R6, desc[UR12][R6.64] ;  /* 0x0000000c06067981 */ /* 0x000ee8000c1e1900 */
[----:B--2---:R-:W3:Y:S02]  /*2930*/  LDG.E R0, desc[UR12][R8.64] ;  /* 0x0000000c08007981 */ /* 0x004ee4000c1e1900 */
[----:B---3--:R-:W-:-:S05]  /*2940*/  FFMA R11, R3, R6, R0 ;  /* 0x00000006030b7223 */ /* 0x008fca0000000000 */
[----:B------:R-:W-:Y:S01]  /*2950*/  STG.E desc[UR12][R8.64], R11 ;  /* 0x0000000b08007986 */ /* 0x000fe2000c10190c */
[----:B------:R-:W-:Y:S05]  /*2960*/  EXIT ;  /* 0x000000000000794d */ /* 0x000fea0003800000 */
        .weak           $__internal_0_$__cuda_sm20_rcp_rn_f32_slowpath
        .type           $__internal_0_$__cuda_sm20_rcp_rn_f32_slowpath,@function
        .size           $__internal_0_$__cuda_sm20_rcp_rn_f32_slowpath,($__internal_1_$__cuda_sm3x_div_rn_noftz_f32_slowpath - $__internal_0_$__cuda_sm20_rcp_rn_f32_slowpath)
$__internal_0_$__cuda_sm20_rcp_rn_f32_slowpath:
[----:B------:R-:W-:Y:S01]  /*2970*/  IMAD.SHL.U32 R0, R5, 0x2, RZ ;  /* 0x0000000205007824 */ /* 0x000fe200078e00ff */
[----:B------:R-:W-:Y:S04]  /*2980*/  BSSY.RECONVERGENT B1, `(.L_x_62) ;  /* 0x0000030000017945 */ /* 0x000fe80003800200 */
[----:B------:R-:W-:-:S04]  /*2990*/  SHF.R.U32.HI R14, RZ, 0x18, R0 ;  /* 0x00000018ff0e7819 */ /* 0x000fc80000011600 */
[----:B------:R-:W-:-:S13]  /*29a0*/  ISETP.NE.U32.AND P0, PT, R14, RZ, PT ;  /* 0x000000ff0e00720c */ /* 0x000fda0003f05070 */
[----:B------:R-:W-:Y:S05]  /*29b0*/  @P0 BRA `(.L_x_63) ;  /* 0x0000000000280947 */ /* 0x000fea0003800000 */
[----:B------:R-:W-:-:S05]  /*29c0*/  IMAD.SHL.U32 R0, R5, 0x2, RZ ;  /* 0x0000000205007824 */ /* 0x000fca00078e00ff */
[----:B------:R-:W-:-:S13]  /*29d0*/  ISETP.NE.AND P0, PT, R0, RZ, PT ;  /* 0x000000ff0000720c */ /* 0x000fda0003f05270 */
[----:B------:R-:W-:Y:S01]  /*29e0*/  @P0 FFMA R11, R5, 1.84467440737095516160e+19, RZ ;  /* 0x5f800000050b0823 */ /* 0x000fe200000000ff */
[----:B------:R-:W-:Y:S08]  /*29f0*/  @!P0 MUFU.RCP R10, R5 ;  /* 0x00000005000a8308 */ /* 0x000ff00000001000 */
[----:B------:R-:W0:Y:S02]  /*2a00*/  @P0 MUFU.RCP R0, R11 ;  /* 0x0000000b00000308 */ /* 0x000e240000001000 */
[----:B0-----:R-:W-:-:S04]  /*2a10*/  @P0 FFMA R12, R11, R0, -1 ;  /* 0xbf8000000b0c0423 */ /* 0x001fc80000000000 */
[----:B------:R-:W-:-:S04]  /*2a20*/  @P0 FADD.FTZ R13, -R12, -RZ ;  /* 0x800000ff0c0d0221 */ /* 0x000fc80000010100 */
[----:B------:R-:W-:-:S04]  /*2a30*/  @P0 FFMA R0, R0, R13, R0 ;  /* 0x0000000d00000223 */ /* 0x000fc80000000000 */
[----:B------:R-:W-:Y:S01]  /*2a40*/  @P0 FFMA R10, R0, 1.84467440737095516160e+19, RZ ;  /* 0x5f800000000a0823 */ /* 0x000fe200000000ff */
[----:B------:R-:W-:Y:S06]  /*2a50*/  BRA `(.L_x_64) ;  /* 0x0000000000887947 */ /* 0x000fec0003800000 */
.L_x_63:
[----:B------:R-:W-:-:S05]  /*2a60*/  VIADD R16, R14, 0xffffff03 ;  /* 0xffffff030e107836 */ /* 0x000fca0000000000 */
[----:B------:R-:W-:-:S13]  /*2a70*/  ISETP.GT.U32.AND P0, PT, R16, 0x1, PT ;  /* 0x000000011000780c */ /* 0x000fda0003f04070 */
[----:B------:R-:W-:Y:S05]  /*2a80*/  @P0 BRA `(.L_x_65) ;  /* 0x0000000000780947 */ /* 0x000fea0003800000 */
[----:B------:R-:W-:Y:S01]  /*2a90*/  LOP3.LUT R0, R5, 0x7fffff, RZ, 0xc0, !PT ;  /* 0x007fffff05007812 */ /* 0x000fe200078ec0ff */
[----:B------:R-:W-:-:S03]  /*2aa0*/  IMAD.MOV.U32 R13, RZ, RZ, 0x3 ;  /* 0x00000003ff0d7424 */ /* 0x000fc600078e00ff */
[----:B------:R-:W-:Y:S02]  /*2ab0*/  LOP3.LUT R0, R0, 0x3f800000, RZ, 0xfc, !PT ;  /* 0x3f80000000007812 */ /* 0x000fe400078efcff */
[----:B------:R-:W-:Y:S02]  /*2ac0*/  SHF.L.U32 R13, R13, R16, RZ ;  /* 0x000000100d0d7219 */ /* 0x000fe400000006ff */
[----:B------:R-:W0:Y:S02]  /*2ad0*/  MUFU.RCP R11, R0 ;  /* 0x00000000000b7308 */ /* 0x000e240000001000 */
[----:B0-----:R-:W-:-:S04]  /*2ae0*/  FFMA R10, R0, R11, -1 ;  /* 0xbf800000000a7423 */ /* 0x001fc8000000000b */
[----:B------:R-:W-:-:S04]  /*2af0*/  FADD.FTZ R10, -R10, -RZ ;  /* 0x800000ff0a0a7221 */ /* 0x000fc80000010100 */
[CCC-:B------:R-:W-:Y:S01]  /*2b00*/  FFMA.RM R12, R11.reuse, R10.reuse, R11.reuse ;  /* 0x0000000a0b0c7223 */ /* 0x1c0fe2000000400b */
[----:B------:R-:W-:-:S04]  /*2b10*/  FFMA.RP R11, R11, R10, R11 ;  /* 0x0000000a0b0b7223 */ /* 0x000fc8000000800b */
[C---:B------:R-:W-:Y:S02]  /*2b20*/  LOP3.LUT R10, R12.reuse, 0x7fffff, RZ, 0xc0, !PT ;  /* 0x007fffff0c0a7812 */ /* 0x040fe400078ec0ff */
[----:B------:R-:W-:Y:S02]  /*2b30*/  FSETP.NEU.FTZ.AND P0, PT, R12, R11, PT ;  /* 0x0000000b0c00720b */ /* 0x000fe40003f1d000 */
[----:B------:R-:W-:Y:S02]  /*2b40*/  LOP3.LUT R10, R10, 0x800000, RZ, 0xfc, !PT ;  /* 0x008000000a0a7812 */ /* 0x000fe400078efcff */
[----:B------:R-:W-:Y:S02]  /*2b50*/  SEL R11, RZ, 0xffffffff, !P0 ;  /* 0xffffffffff0b7807 */ /* 0x000fe40004000000 */
[----:B------:R-:W-:Y:S02]  /*2b60*/  LOP3.LUT R13, R13, R10, RZ, 0xc0, !PT ;  /* 0x0000000a0d0d7212 */ /* 0x000fe400078ec0ff */
[----:B------:R-:W-:-:S02]  /*2b70*/  IADD3 R11, PT, PT, -R11, RZ, RZ ;  /* 0x000000ff0b0b7210 */ /* 0x000fc40007ffe1ff */
[-C--:B------:R-:W-:Y:S02]  /*2b80*/  SHF.R.U32.HI R13, RZ, R16.reuse, R13 ;  /* 0x00000010ff0d7219 */ /* 0x080fe4000001160d */
[--C-:B------:R-:W-:Y:S01]  /*2b90*/  LOP3.LUT P1, RZ, R11, R16, R10.reuse, 0xf8, !PT ;  /* 0x000000100bff7212 */ /* 0x100fe2000782f80a */
[----:B------:R-:W-:Y:S01]  /*2ba0*/  VIADD R11, R14, 0xffffff04 ;  /* 0xffffff040e0b7836 */ /* 0x000fe20000000000 */
[C---:B------:R-:W-:Y:S02]  /*2bb0*/  LOP3.LUT P0, RZ, R13.reuse, 0x1, RZ, 0xc0, !PT ;  /* 0x000000010dff7812 */ /* 0x040fe4000780c0ff */
[----:B------:R-:W-:Y:S02]  /*2bc0*/  LOP3.LUT P2, RZ, R13, 0x2, RZ, 0xc0, !PT ;  /* 0x000000020dff7812 */ /* 0x000fe4000784c0ff */
[----:B------:R-:W-:Y:S02]  /*2bd0*/  SHF.R.U32.HI R10, RZ, R11, R10 ;  /* 0x0000000bff0a7219 */ /* 0x000fe4000001160a */
[----:B------:R-:W-:-:S02]  /*2be0*/  PLOP3.LUT P0, PT, P0, P1, P2, 0xe0, 0x0 ;  /* 0x000000000000781c */ /* 0x000fc40000703c20 */
[----:B------:R-:W-:Y:S02]  /*2bf0*/  LOP3.LUT P1, RZ, R5, 0x7fffff, RZ, 0xc0, !PT ;  /* 0x007fffff05ff7812 */ /* 0x000fe4000782c0ff */
[----:B------:R-:W-:-:S05]  /*2c00*/  SEL R0, RZ, 0x1, !P0 ;  /* 0x00000001ff007807 */ /* 0x000fca0004000000 */
[----:B------:R-:W-:-:S05]  /*2c10*/  IMAD.MOV R0, RZ, RZ, -R0 ;  /* 0x000000ffff007224 */ /* 0x000fca00078e0a00 */
[----:B------:R-:W-:-:S13]  /*2c20*/  ISETP.GE.AND P0, PT, R0, RZ, PT ;  /* 0x000000ff0000720c */ /* 0x000fda0003f06270 */
[----:B------:R-:W-:-:S04]  /*2c30*/  @!P0 VIADD R10, R10, 0x1 ;  /* 0x000000010a0a8836 */ /* 0x000fc80000000000 */
[----:B------:R-:W-:-:S05]  /*2c40*/  @!P1 IMAD.SHL.U32 R10, R10, 0x2, RZ ;  /* 0x000000020a0a9824 */ /* 0x000fca00078e00ff */
[----:B------:R-:W-:Y:S01]  /*2c50*/  LOP3.LUT R10, R10, 0x80000000, R5, 0xf8, !PT ;  /* 0x800000000a0a7812 */ /* 0x000fe200078ef805 */
[----:B------:R-:W-:Y:S06]  /*2c60*/  BRA `(.L_x_64) ;  /* 0x0000000000047947 */ /* 0x000fec0003800000 */
.L_x_65:
[----:B------:R0:W1:Y:S02]  /*2c70*/  MUFU.RCP R10, R5 ;  /* 0x00000005000a7308 */ /* 0x0000640000001000 */
.L_x_64:
[----:B------:R-:W-:Y:S05]  /*2c80*/  BSYNC.RECONVERGENT B1 ;  /* 0x0000000000017941 */ /* 0x000fea0003800200 */
.L_x_62:
[----:B-1----:R-:W-:Y:S01]  /*2c90*/  MOV R0, R10 ;  /* 0x0000000a00007202 */ /* 0x002fe20000000f00 */
[----:B------:R-:W-:Y:S02]  /*2ca0*/  IMAD.MOV.U32 R10, RZ, RZ, R8 ;  /* 0x000000ffff0a7224 */ /* 0x000fe400078e0008 */
[----:B------:R-:W-:-:S04]  /*2cb0*/  IMAD.MOV.U32 R11, RZ, RZ, 0x0 ;  /* 0x00000000ff0b7424 */ /* 0x000fc800078e00ff */
[----:B0-----:R-:W-:Y:S05]  /*2cc0*/  RET.REL.NODEC R10 `(_Z18activationFunctionPfS_S_S_S_ii) ;  /* 0xffffffd00acc7950 */ /* 0x001fea0003c3ffff */
        .weak           $__internal_1_$__cuda_sm3x_div_rn_noftz_f32_slowpath
        .type           $__internal_1_$__cuda_sm3x_div_rn_noftz_f32_slowpath,@function
        .size           $__internal_1_$__cuda_sm3x_div_rn_noftz_f32_slowpath,($_Z18activationFunctionPfS_S_S_S_ii$__internal_accurate_pow - $__internal_1_$__cuda_sm3x_div_rn_noftz_f32_slowpath)
$__internal_1_$__cuda_sm3x_div_rn_noftz_f32_slowpath:
[----:B------:R-:W-:Y:S01]  /*2cd0*/  SHF.R.U32.HI R11, RZ, 0x17, R8 ;  /* 0x00000017ff0b7819 */ /* 0x000fe20000011608 */
[----:B------:R-:W-:Y:S01]  /*2ce0*/  BSSY.RECONVERGENT B1, `(.L_x_66) ;  /* 0x0000062000017945 */ /* 0x000fe20003800200 */
[----:B------:R-:W-:Y:S02]  /*2cf0*/  SHF.R.U32.HI R5, RZ, 0x17, R0 ;  /* 0x00000017ff057819 */ /* 0x000fe40000011600 */
[----:B------:R-:W-:Y:S02]  /*2d00*/  LOP3.LUT R16, R11, 0xff, RZ, 0xc0, !PT ;  /* 0x000000ff0b107812 */ /* 0x000fe400078ec0ff */
[----:B------:R-:W-:-:S03]  /*2d10*/  LOP3.LUT R14, R5, 0xff, RZ, 0xc0, !PT ;  /* 0x000000ff050e7812 */ /* 0x000fc600078ec0ff */
[----:B------:R-:W-:Y:S02]  /*2d20*/  VIADD R12, R16, 0xffffffff ;  /* 0xffffffff100c7836 */ /* 0x000fe40000000000 */
[----:B------:R-:W-:-:S03]  /*2d30*/  VIADD R11, R14, 0xffffffff ;  /* 0xffffffff0e0b7836 */ /* 0x000fc60000000000 */
[----:B------:R-:W-:-:S04]  /*2d40*/  ISETP.GT.U32.AND P0, PT, R12, 0xfd, PT ;  /* 0x000000fd0c00780c */ /* 0x000fc80003f04070 */
[----:B------:R-:W-:-:S13]  /*2d50*/  ISETP.GT.U32.OR P0, PT, R11, 0xfd, P0 ;  /* 0x000000fd0b00780c */ /* 0x000fda0000704470 */
[----:B------:R-:W-:Y:S01]  /*2d60*/  @!P0 MOV R5, RZ ;  /* 0x000000ff00058202 */ /* 0x000fe20000000f00 */
[----:B------:R-:W-:Y:S06]  /*2d70*/  @!P0 BRA `(.L_x_67) ;  /* 0x00000000005c8947 */ /* 0x000fec0003800000 */
[----:B------:R-:W-:Y:S02]  /*2d80*/  FSETP.GTU.FTZ.AND P0, PT, |R0|, +INF , PT ;  /* 0x7f8000000000780b */ /* 0x000fe40003f1c200 */
[----:B------:R-:W-:-:S04]  /*2d90*/  FSETP.GTU.FTZ.AND P1, PT, |R8|, +INF , PT ;  /* 0x7f8000000800780b */ /* 0x000fc80003f3c200 */
[----:B------:R-:W-:-:S13]  /*2da0*/  PLOP3.LUT P0, PT, P0, P1, PT, 0xf8, 0x8f ;  /* 0x00000000008f781c */ /* 0x000fda0000703f70 */
[----:B------:R-:W-:Y:S05]  /*2db0*/  @P0 BRA `(.L_x_68) ;  /* 0x00000004004c0947 */ /* 0x000fea0003800000 */
[----:B------:R-:W-:-:S13]  /*2dc0*/  LOP3.LUT P0, RZ, R8, 0x7fffffff, R0, 0xc8, !PT ;  /* 0x7fffffff08ff7812 */ /* 0x000fda000780c800 */
[----:B------:R-:W-:Y:S05]  /*2dd0*/  @!P0 BRA `(.L_x_69) ;  /* 0x00000004003c8947 */ /* 0x000fea0003800000 */
[----:B------:R-:W-:Y:S02]  /*2de0*/  FSETP.NEU.FTZ.AND P2, PT, |R0|, +INF , PT ;  /* 0x7f8000000000780b */ /* 0x000fe40003f5d200 */
[----:B------:R-:W-:Y:S02]  /*2df0*/  FSETP.NEU.FTZ.AND P1, PT, |R8|, +INF , PT ;  /* 0x7f8000000800780b */ /* 0x000fe40003f3d200 */
[----:B------:R-:W-:-:S11]  /*2e00*/  FSETP.NEU.FTZ.AND P0, PT, |R0|, +INF , PT ;  /* 0x7f8000000000780b */ /* 0x000fd60003f1d200 */
[----:B------:R-:W-:Y:S05]  /*2e10*/  @!P1 BRA !P2, `(.L_x_69) ;  /* 0x00000004002c9947 */ /* 0x000fea0005000000 */
[----:B------:R-:W-:-:S04]  /*2e20*/  LOP3.LUT P2, RZ, R0, 0x7fffffff, RZ, 0xc0, !PT ;  /* 0x7fffffff00ff7812 */ /* 0x000fc8000784c0ff */
[----:B------:R-:W-:-:S13]  /*2e30*/  PLOP3.LUT P1, PT, P1, P2, PT, 0x2f, 0xf2 ;  /* 0x0000000000f2781c */ /* 0x000fda0000f24577 */
[----:B------:R-:W-:Y:S05]  /*2e40*/  @P1 BRA `(.L_x_70) ;  /* 0x0000000400181947 */ /* 0x000fea0003800000 */
[----:B------:R-:W-:-:S04]  /*2e50*/  LOP3.LUT P1, RZ, R8, 0x7fffffff, RZ, 0xc0, !PT ;  /* 0x7fffffff08ff7812 */ /* 0x000fc8000782c0ff */
[----:B------:R-:W-:-:S13]  /*2e60*/  PLOP3.LUT P0, PT, P0, P1, PT, 0x2f, 0xf2 ;  /* 0x0000000000f2781c */ /* 0x000fda0000702577 */
[----:B------:R-:W-:Y:S05]  /*2e70*/  @P0 BRA `(.L_x_71) ;  /* 0x0000000400000947 */ /* 0x000fea0003800000 */
[----:B------:R-:W-:Y:S02]  /*2e80*/  ISETP.GE.AND P0, PT, R11, RZ, PT ;  /* 0x000000ff0b00720c */ /* 0x000fe40003f06270 */
[----:B------:R-:W-:-:S11]  /*2e90*/  ISETP.GE.AND P1, PT, R12, RZ, PT ;  /* 0x000000ff0c00720c */ /* 0x000fd60003f26270 */
[----:B------:R-:W-:Y:S02]  /*2ea0*/  @P0 IMAD.MOV.U32 R5, RZ, RZ, RZ ;  /* 0x000000ffff050224 */ /* 0x000fe400078e00ff */
[----:B------:R-:W-:Y:S01]  /*2eb0*/  @!P0 FFMA R0, R0, 1.84467440737095516160e+19, RZ ;  /* 0x5f80000000008823 */ /* 0x000fe200000000ff */
[----:B------:R-:W-:Y:S02]  /*2ec0*/  @!P0 IMAD.MOV.U32 R5, RZ, RZ, -0x40 ;  /* 0xffffffc0ff058424 */ /* 0x000fe400078e00ff */
[----:B------:R-:W-:Y:S02]  /*2ed0*/  @!P1 FFMA R8, R8, 1.84467440737095516160e+19, RZ ;  /* 0x5f80000008089823 */ /* 0x000fe400000000ff */
[----:B------:R-:W-:-:S07]  /*2ee0*/  @!P1 VIADD R5, R5, 0x40 ;  /* 0x0000004005059836 */ /* 0x000fce0000000000 */
.L_x_67:
[----:B------:R-:W-:Y:S01]  /*2ef0*/  LEA R11, R16, 0xc0800000, 0x17 ;  /* 0xc0800000100b7811 */ /* 0x000fe200078eb8ff */
[----:B------:R-:W-:Y:S04]  /*2f00*/  BSSY.RECONVERGENT B2, `(.L_x_72) ;  /* 0x0000036000027945 */ /* 0x000fe80003800200 */
[----:B------:R-:W-:Y:S01]  /*2f10*/  IMAD.IADD R8, R8, 0x1, -R11 ;  /* 0x0000000108087824 */ /* 0x000fe200078e0a0b */
[----:B------:R-:W-:-:S03]  /*2f20*/  IADD3 R11, PT, PT, R14, -0x7f, RZ ;  /* 0xffffff810e0b7810 */ /* 0x000fc60007ffe0ff */
[----:B------:R-:W0:Y:S01]  /*2f30*/  MUFU.RCP R12, R8 ;  /* 0x00000008000c7308 */ /* 0x000e220000001000 */
[----:B------:R-:W-:Y:S01]  /*2f40*/  FADD.FTZ R13, -R8, -RZ ;  /* 0x800000ff080d7221 */ /* 0x000fe20000010100 */
[----:B------:R-:W-:-:S03]  /*2f50*/  IMAD R0, R11, -0x800000, R0 ;  /* 0xff8000000b007824 */ /* 0x000fc600078e0200 */
[----:B0-----:R-:W-:-:S04]  /*2f60*/  FFMA R15, R12, R13, 1 ;  /* 0x3f8000000c0f7423 */ /* 0x001fc8000000000d */
[----:B------:R-:W-:-:S04]  /*2f70*/  FFMA R17, R12, R15, R12 ;  /* 0x0000000f0c117223 */ /* 0x000fc8000000000c */
[----:B------:R-:W-:-:S04]  /*2f80*/  FFMA R12, R0, R17, RZ ;  /* 0x00000011000c7223 */ /* 0x000fc800000000ff */
[----:B------:R-:W-:-:S04]  /*2f90*/  FFMA R15, R13, R12, R0 ;  /* 0x0000000c0d0f7223 */ /* 0x000fc80000000000 */
[----:B------:R-:W-:Y:S01]  /*2fa0*/  FFMA R14, R17, R15, R12 ;  /* 0x0000000f110e7223 */ /* 0x000fe2000000000c */
[----:B------:R-:W-:-:S03]  /*2fb0*/  IADD3 R12, PT, PT, R11, 0x7f, -R16 ;  /* 0x0000007f0b0c7810 */ /* 0x000fc60007ffe810 */
[----:B------:R-:W-:Y:S02]  /*2fc0*/  FFMA R13, R13, R14, R0 ;  /* 0x0000000e0d0d7223 */ /* 0x000fe40000000000 */
[----:B------:R-:W-:Y:S02]  /*2fd0*/  IMAD.IADD R5, R12, 0x1, R5 ;  /* 0x000000010c057824 */ /* 0x000fe400078e0205 */
[----:B------:R-:W-:-:S05]  /*2fe0*/  FFMA R0, R17, R13, R14 ;  /* 0x0000000d11007223 */ /* 0x000fca000000000e */
[----:B------:R-:W-:-:S04]  /*2ff0*/  SHF.R.U32.HI R8, RZ, 0x17, R0 ;  /* 0x00000017ff087819 */ /* 0x000fc80000011600 */
[----:B------:R-:W-:-:S05]  /*3000*/  LOP3.LUT R8, R8, 0xff, RZ, 0xc0, !PT ;  /* 0x000000ff08087812 */ /* 0x000fca00078ec0ff */
[----:B------:R-:W-:-:S04]  /*3010*/  IMAD.IADD R15, R8, 0x1, R5 ;  /* 0x00000001080f7824 */ /* 0x000fc800078e0205 */
[----:B------:R-:W-:-:S05]  /*3020*/  VIADD R8, R15, 0xffffffff ;  /* 0xffffffff0f087836 */ /* 0x000fca0000000000 */
[----:B------:R-:W-:-:S13]  /*3030*/  ISETP.GE.U32.AND P0, PT, R8, 0xfe, PT ;  /* 0x000000fe0800780c */ /* 0x000fda0003f06070 */
[----:B------:R-:W-:Y:S05]  /*3040*/  @!P0 BRA `(.L_x_73) ;  /* 0x0000000000808947 */ /* 0x000fea0003800000 */
[----:B------:R-:W-:-:S13]  /*3050*/  ISETP.GT.AND P0, PT, R15, 0xfe, PT ;  /* 0x000000fe0f00780c */ /* 0x000fda0003f04270 */
[----:B------:R-:W-:Y:S05]  /*3060*/  @P0 BRA `(.L_x_74) ;  /* 0x00000000006c0947 */ /* 0x000fea0003800000 */
[----:B------:R-:W-:-:S13]  /*3070*/  ISETP.GE.AND P0, PT, R15, 0x1, PT ;  /* 0x000000010f00780c */ /* 0x000fda0003f06270 */
[----:B------:R-:W-:Y:S05]  /*3080*/  @P0 BRA `(.L_x_75) ;  /* 0x0000000000740947 */ /* 0x000fea0003800000 */
[----:B------:R-:W-:Y:S02]  /*3090*/  ISETP.GE.AND P0, PT, R15, -0x18, PT ;  /* 0xffffffe80f00780c */ /* 0x000fe40003f06270 */
[----:B------:R-:W-:-:S11]  /*30a0*/  LOP3.LUT R0, R0, 0x80000000, RZ, 0xc0, !PT ;  /* 0x8000000000007812 */ /* 0x000fd600078ec0ff */
[----:B------:R-:W-:Y:S05]  /*30b0*/  @!P0 BRA `(.L_x_75) ;  /* 0x0000000000688947 */ /* 0x000fea0003800000 */
[-CC-:B------:R-:W-:Y:S01]  /*30c0*/  FFMA.RZ R5, R17, R13.reuse, R14.reuse ;  /* 0x0000000d11057223 */ /* 0x180fe2000000c00e */
[----:B------:R-:W-:Y:S02]  /*30d0*/  VIADD R12, R15, 0x20 ;  /* 0x000000200f0c7836 */ /* 0x000fe40000000000 */
[-CC-:B------:R-:W-:Y:S01]  /*30e0*/  FFMA.RM R8, R17, R13.reuse, R14.reuse ;  /* 0x0000000d11087223 */ /* 0x180fe2000000400e */
[----:B------:R-:W-:Y:S02]  /*30f0*/  ISETP.NE.AND P2, PT, R15, RZ, PT ;  /* 0x000000ff0f00720c */ /* 0x000fe40003f45270 */
[----:B------:R-:W-:Y:S01]  /*3100*/  LOP3.LUT R11, R5, 0x7fffff, RZ, 0xc0, !PT ;  /* 0x007fffff050b7812 */ /* 0x000fe200078ec0ff */
[----:B------:R-:W-:Y:S01]  /*3110*/  FFMA.RP R5, R17, R13, R14 ;  /* 0x0000000d11057223 */ /* 0x000fe2000000800e */
[----:B------:R-:W-:Y:S02]  /*3120*/  ISETP.NE.AND P1, PT, R15, RZ, PT ;  /* 0x000000ff0f00720c */ /* 0x000fe40003f25270 */
[----:B------:R-:W-:-:S02]  /*3130*/  LOP3.LUT R11, R11, 0x800000, RZ, 0xfc, !PT ;  /* 0x008000000b0b7812 */ /* 0x000fc400078efcff */
[----:B------:R-:W-:Y:S02]  /*3140*/  IADD3 R13, PT, PT, -R15, RZ, RZ ;  /* 0x000000ff0f0d7210 */ /* 0x000fe40007ffe1ff */
[----:B------:R-:W-:Y:S02]  /*3150*/  SHF.L.U32 R12, R11, R12, RZ ;  /* 0x0000000c0b0c7219 */ /* 0x000fe400000006ff */
[----:B------:R-:W-:Y:S02]  /*3160*/  FSETP.NEU.FTZ.AND P0, PT, R5, R8, PT ;  /* 0x000000080500720b */ /* 0x000fe40003f1d000 */
[----:B------:R-:W-:Y:S02]  /*3170*/  SEL R8, R13, RZ, P2 ;  /* 0x000000ff0d087207 */ /* 0x000fe40001000000 */
[----:B------:R-:W-:Y:S02]  /*3180*/  ISETP.NE.AND P1, PT, R12, RZ, P1 ;  /* 0x000000ff0c00720c */ /* 0x000fe40000f25270 */
[----:B------:R-:W-:-:S02]  /*3190*/  SHF.R.U32.HI R8, RZ, R8, R11 ;  /* 0x00000008ff087219 */ /* 0x000fc4000001160b */
[----:B------:R-:W-:Y:S02]  /*31a0*/  PLOP3.LUT P0, PT, P0, P1, PT, 0xf8, 0x8f ;  /* 0x00000000008f781c */ /* 0x000fe40000703f70 */
[----:B------:R-:W-:Y:S02]  /*31b0*/  SHF.R.U32.HI R12, RZ, 0x1, R8 ;  /* 0x00000001ff0c7819 */ /* 0x000fe40000011608 */
[----:B------:R-:W-:-:S04]  /*31c0*/  SEL R5, RZ, 0x1, !P0 ;  /* 0x00000001ff057807 */ /* 0x000fc80004000000 */
[----:B------:R-:W-:-:S04]  /*31d0*/  LOP3.LUT R5, R5, 0x1, R12, 0xf8, !PT ;  /* 0x0000000105057812 */ /* 0x000fc800078ef80c */
[----:B------:R-:W-:-:S05]  /*31e0*/  LOP3.LUT R5, R5, R8, RZ, 0xc0, !PT ;  /* 0x0000000805057212 */ /* 0x000fca00078ec0ff */
[----:B------:R-:W-:-:S05]  /*31f0*/  IMAD.IADD R5, R12, 0x1, R5 ;  /* 0x000000010c057824 */ /* 0x000fca00078e0205 */
[----:B------:R-:W-:Y:S01]  /*3200*/  LOP3.LUT R0, R5, R0, RZ, 0xfc, !PT ;  /* 0x0000000005007212 */ /* 0x000fe200078efcff */
[----:B------:R-:W-:Y:S06]  /*3210*/  BRA `(.L_x_75) ;  /* 0x0000000000107947 */ /* 0x000fec0003800000 */
.L_x_74:
[----:B------:R-:W-:-:S04]  /*3220*/  LOP3.LUT R0, R0, 0x80000000, RZ, 0xc0, !PT ;  /* 0x8000000000007812 */ /* 0x000fc800078ec0ff */
[----:B------:R-:W-:Y:S01]  /*3230*/  LOP3.LUT R0, R0, 0x7f800000, RZ, 0xfc, !PT ;  /* 0x7f80000000007812 */ /* 0x000fe200078efcff */
[----:B------:R-:W-:Y:S06]  /*3240*/  BRA `(.L_x_75) ;  /* 0x0000000000047947 */ /* 0x000fec0003800000 */
.L_x_73:
[----:B------:R-:W-:-:S07]  /*3250*/  IMAD R0, R5, 0x800000, R0 ;  /* 0x0080000005007824 */ /* 0x000fce00078e0200 */
.L_x_75:
[----:B------:R-:W-:Y:S05]  /*3260*/  BSYNC.RECONVERGENT B2 ;  /* 0x0000000000027941 */ /* 0x000fea0003800200 */
.L_x_72:
[----:B------:R-:W-:Y:S05]  /*3270*/  BRA `(.L_x_76) ;  /* 0x0000000000207947 */ /* 0x000fea0003800000 */
.L_x_71:
[----:B------:R-:W-:-:S04]  /*3280*/  LOP3.LUT R0, R8, 0x80000000, R0, 0x48, !PT ;  /* 0x8000000008007812 */ /* 0x000fc800078e4800 */
[----:B------:R-:W-:Y:S01]  /*3290*/  LOP3.LUT R0, R0, 0x7f800000, RZ, 0xfc, !PT ;  /* 0x7f80000000007812 */ /* 0x000fe200078efcff */
[----:B------:R-:W-:Y:S06]  /*32a0*/  BRA `(.L_x_76) ;  /* 0x0000000000147947 */ /* 0x000fec0003800000 */
.L_x_70:
[----:B------:R-:W-:Y:S01]  /*32b0*/  LOP3.LUT R0, R8, 0x80000000, R0, 0x48, !PT ;  /* 0x8000000008007812 */ /* 0x000fe200078e4800 */
[----:B------:R-:W-:Y:S06]  /*32c0*/  BRA `(.L_x_76) ;  /* 0x00000000000c7947 */ /* 0x000fec0003800000 */
.L_x_69:
[----:B------:R-:W0:Y:S01]  /*32d0*/  MUFU.RSQ R0, -QNAN ;  /* 0xffc0000000007908 */ /* 0x000e220000001400 */
[----:B------:R-:W-:Y:S05]  /*32e0*/  BRA `(.L_x_76) ;  /* 0x0000000000047947 */ /* 0x000fea0003800000 */
.L_x_68:
[----:B------:R-:W-:-:S07]  /*32f0*/  FADD.FTZ R0, R0, R8 ;  /* 0x0000000800007221 */ /* 0x000fce0000010000 */
.L_x_76:
[----:B------:R-:W-:Y:S05]  /*3300*/  BSYNC.RECONVERGENT B1 ;  /* 0x0000000000017941 */ /* 0x000fea0003800200 */
.L_x_66:
[----:B------:R-:W-:Y:S02]  /*3310*/  IMAD.MOV.U32 R11, RZ, RZ, 0x0 ;  /* 0x00000000ff0b7424 */ /* 0x000fe400078e00ff */
[----:B0-----:R-:W-:Y:S02]  /*3320*/  IMAD.MOV.U32 R5, RZ, RZ, R0 ;  /* 0x000000ffff057224 */ /* 0x001fe400078e0000 */
[----:B------:R-:W-:Y:S05]  /*3330*/  RET.REL.NODEC R10 `(_Z18activationFunctionPfS_S_S_S_ii) ;  /* 0xffffffcc0a307950 */ /* 0x000fea0003c3ffff */
        .type           $_Z18activationFunctionPfS_S_S_S_ii$__internal_accurate_pow,@function
        .size           $_Z18activationFunctionPfS_S_S_S_ii$__internal_accurate_pow,(.L_x_83 - $_Z18activationFunctionPfS_S_S_S_ii$__internal_accurate_pow)
$_Z18activationFunctionPfS_S_S_S_ii$__internal_accurate_pow:
[----:B------:R-:W-:Y:S01]  /*3340*/  ISETP.GT.U32.AND P0, PT, R31, 0xfffff, PT ;  /* 0x000fffff1f00780c */ /* 0x000fe20003f04070 */
[--C-:B------:R-:W-:Y:S01]  /*3350*/  IMAD.MOV.U32 R12, RZ, RZ, R31.reuse ;  /* 0x000000ffff0c7224 */ /* 0x100fe200078e001f */
[----:B------:R-:W-:Y:S01]  /*3360*/  MOV R17, R31 ;  /* 0x0000001f00117202 */ /* 0x000fe20000000f00 */
[----:B------:R-:W-:Y:S01]  /*3370*/  UMOV UR10, 0x7d2cafe2 ;  /* 0x7d2cafe2000a7882 */ /* 0x000fe20000000000 */
[----:B------:R-:W-:Y:S01]  /*3380*/  UMOV UR11, 0x3eb0f5ff ;  /* 0x3eb0f5ff000b7882 */ /* 0x000fe20000000000 */
[----:B------:R-:W-:Y:S01]  /*3390*/  SHF.R.U32.HI R31, RZ, 0x14, R31 ;  /* 0x00000014ff1f7819 */ /* 0x000fe2000001161f */
[----:B------:R-:W-:Y:S01]  /*33a0*/  UMOV UR14, 0x3b39803f ;  /* 0x3b39803f000e7882 */ /* 0x000fe20000000000 */
[----:B------:R-:W-:-:S06]  /*33b0*/  UMOV UR15, 0x3c7abc9e ;  /* 0x3c7abc9e000f7882 */ /* 0x000fcc0000000000 */
[----:B------:R-:W-:-:S10]  /*33c0*/  @!P0 DMUL R14, R16, 1.80143985094819840000e+16 ;  /* 0x43500000100e8828 */ /* 0x000fd40000000000 */
[----:B------:R-:W-:Y:S01]  /*33d0*/  @!P0 IMAD.MOV.U32 R12, RZ, RZ, R15 ;  /* 0x000000ffff0c8224 */ /* 0x000fe200078e000f */
[----:B------:R-:W-:Y:S01]  /*33e0*/  @!P0 LEA.HI R31, R15, 0xffffffca, RZ, 0xc ;  /* 0xffffffca0f1f8811 */ /* 0x000fe200078f60ff */
[----:B------:R-:W-:-:S03]  /*33f0*/  @!P0 IMAD.MOV.U32 R16, RZ, RZ, R14 ;  /* 0x000000ffff108224 */ /* 0x000fc600078e000e */
[----:B------:R-:W-:Y:S01]  /*3400*/  LOP3.LUT R12, R12, 0x800fffff, RZ, 0xc0, !PT ;  /* 0x800fffff0c0c7812 */ /* 0x000fe200078ec0ff */
[----:B------:R-:W-:Y:S02]  /*3410*/  IMAD.MOV.U32 R20, RZ, RZ, R16 ;  /* 0x000000ffff147224 */ /* 0x000fe400078e0010 */
[----:B------:R-:W-:Y:S01]  /*3420*/  IMAD.MOV.U32 R16, RZ, RZ, RZ ;  /* 0x000000ffff107224 */ /* 0x000fe200078e00ff */
[----:B------:R-:W-:-:S04]  /*3430*/  LOP3.LUT R13, R12, 0x3ff00000, RZ, 0xfc, !PT ;  /* 0x3ff000000c0d7812 */ /* 0x000fc800078efcff */
[----:B------:R-:W-:Y:S02]  /*3440*/  ISETP.GE.U32.AND P1, PT, R13, 0x3ff6a09f, PT ;  /* 0x3ff6a09f0d00780c */ /* 0x000fe40003f26070 */
[----:B------:R-:W-:-:S11]  /*3450*/  MOV R21, R13 ;  /* 0x0000000d00157202 */ /* 0x000fd60000000f00 */
[----:B------:R-:W-:-:S04]  /*3460*/  @P1 VIADD R12, R21, 0xfff00000 ;  /* 0xfff00000150c1836 */ /* 0x000fc80000000000 */
[----:B------:R-:W-:-:S06]  /*3470*/  @P1 IMAD.MOV.U32 R21, RZ, RZ, R12 ;  /* 0x000000ffff151224 */ /* 0x000fcc00078e000c */
[C---:B------:R-:W-:Y:S02]  /*3480*/  DADD R22, R20.reuse, 1 ;  /* 0x3ff0000014167429 */ /* 0x040fe40000000000 */
[----:B------:R-:W-:-:S04]  /*3490*/  DADD R20, R20, -1 ;  /* 0xbff0000014147429 */ /* 0x000fc80000000000 */
[----:B------:R-:W0:Y:S02]  /*34a0*/  MUFU.RCP64H R17, R23 ;  /* 0x0000001700117308 */ /* 0x000e240000001800 */
[----:B0-----:R-:W-:-:S08]  /*34b0*/  DFMA R12, -R22, R16, 1 ;  /* 0x3ff00000160c742b */ /* 0x001fd00000000110 */
[----:B------:R-:W-:-:S08]  /*34c0*/  DFMA R12, R12, R12, R12 ;  /* 0x0000000c0c0c722b */ /* 0x000fd0000000000c */
[----:B------:R-:W-:Y:S01]  /*34d0*/  DFMA R12, R16, R12, R16 ;  /* 0x0000000c100c722b */ /* 0x000fe20000000010 */
[----:B------:R-:W-:Y:S01]  /*34e0*/  IMAD.MOV.U32 R16, RZ, RZ, 0x41ad3b5a ;  /* 0x41ad3b5aff107424 */ /* 0x000fe200078e00ff */
[----:B------:R-:W-:-:S06]  /*34f0*/  MOV R17, 0x3ed0f5d2 ;  /* 0x3ed0f5d200117802 */ /* 0x000fcc0000000f00 */
[----:B------:R-:W-:-:S08]  /*3500*/  DMUL R18, R20, R12 ;  /* 0x0000000c14127228 */ /* 0x000fd00000000000 */
[----:B------:R-:W-:-:S08]  /*3510*/  DFMA R18, R20, R12, R18 ;  /* 0x0000000c1412722b */ /* 0x000fd00000000012 */
[CC--:B------:R-:W-:Y:S02]  /*3520*/  DMUL R24, R18.reuse, R18.reuse ;  /* 0x0000001212187228 */ /* 0x0c0fe40000000000 */
[----:B------:R-:W-:-:S06]  /*3530*/  DMUL R26, R18, R18 ;  /* 0x00000012121a7228 */ /* 0x000fcc0000000000 */
[----:B------:R-:W-:Y:S01]  /*3540*/  DFMA R16, R24, UR10, R16 ;  /* 0x0000000a18107c2b */ /* 0x000fe20008000010 */
[----:B------:R-:W-:Y:S01]  /*3550*/  UMOV UR10, 0x75488a3f ;  /* 0x75488a3f000a7882 */ /* 0x000fe20000000000 */
[----:B------:R-:W-:-:S06]  /*3560*/  UMOV UR11, 0x3ef3b20a ;  /* 0x3ef3b20a000b7882 */ /* 0x000fcc0000000000 */
[----:B------:R-:W-:Y:S01]  /*3570*/  DFMA R22, R24, R16, UR10 ;  /* 0x0000000a18167e2b */ /* 0x000fe20008000010 */
[----:B------:R-:W-:Y:S01]  /*3580*/  UMOV UR10, 0xe4faecd5 ;  /* 0xe4faecd5000a7882 */ /* 0x000fe20000000000 */
[----:B------:R-:W-:Y:S01]  /*3590*/  UMOV UR11, 0x3f1745cd ;  /* 0x3f1745cd000b7882 */ /* 0x000fe20000000000 */
[----:B------:R-:W-:-:S05]  /*35a0*/  DADD R16, R20, -R18 ;  /* 0x0000000014107229 */ /* 0x000fca0000000812 */
[----:B------:R-:W-:Y:S01]  /*35b0*/  DFMA R22, R24, R22, UR10 ;  /* 0x0000000a18167e2b */ /* 0x000fe20008000016 */
[----:B------:R-:W-:Y:S01]  /*35c0*/  UMOV UR10, 0x258a578b ;  /* 0x258a578b000a7882 */ /* 0x000fe20000000000 */
[----:B------:R-:W-:Y:S01]  /*35d0*/  UMOV UR11, 0x3f3c71c7 ;  /* 0x3f3c71c7000b7882 */ /* 0x000fe20000000000 */
[----:B------:R-:W-:-:S05]  /*35e0*/  DADD R16, R16, R16 ;  /* 0x0000000010107229 */ /* 0x000fca0000000010 */
[----:B------:R-:W-:Y:S01]  /*35f0*/  DFMA R22, R24, R22, UR10 ;  /* 0x0000000a18167e2b */ /* 0x000fe20008000016 */
[----:B------:R-:W-:Y:S01]  /*3600*/  UMOV UR10, 0x9242b910 ;  /* 0x9242b910000a7882 */ /* 0x000fe20000000000 */
[----:B------:R-:W-:Y:S01]  /*3610*/  UMOV UR11, 0x3f624924 ;  /* 0x3f624924000b7882 */ /* 0x000fe20000000000 */
[----:B------:R-:W-:-:S05]  /*3620*/  DFMA R16, R20, -R18, R16 ;  /* 0x800000121410722b */ /* 0x000fca0000000010 */
[----:B------:R-:W-:Y:S01]  /*3630*/  DFMA R22, R24, R22, UR10 ;  /* 0x0000000a18167e2b */ /* 0x000fe20008000016 */
[----:B------:R-:W-:Y:S01]  /*3640*/  UMOV UR10, 0x99999dfb ;  /* 0x99999dfb000a7882 */ /* 0x000fe20000000000 */
[----:B------:R-:W-:Y:S01]  /*3650*/  UMOV UR11, 0x3f899999 ;  /* 0x3f899999000b7882 */ /* 0x000fe20000000000 */
[----:B------:R-:W-:-:S05]  /*3660*/  DMUL R16, R12, R16 ;  /* 0x000000100c107228 */ /* 0x000fca0000000000 */
[----:B------:R-:W-:Y:S01]  /*3670*/  DFMA R22, R24, R22, UR10 ;  /* 0x0000000a18167e2b */ /* 0x000fe20008000016 */
[----:B------:R-:W-:Y:S01]  /*3680*/  UMOV UR10, 0x55555555 ;  /* 0x55555555000a7882 */ /* 0x000fe20000000000 */
[----:B------:R-:W-:-:S06]  /*3690*/  UMOV UR11, 0x3fb55555 ;  /* 0x3fb55555000b7882 */ /* 0x000fcc0000000000 */
[----:B------:R-:W-:-:S08]  /*36a0*/  DFMA R20, R24, R22, UR10 ;  /* 0x0000000a18147e2b */ /* 0x000fd00008000016 */
[----:B------:R-:W-:Y:S01]  /*36b0*/  DADD R12, -R20, UR10 ;  /* 0x0000000a140c7e29 */ /* 0x000fe20008000100 */
[----:B------:R-:W-:Y:S01]  /*36c0*/  UMOV UR10, 0xb9e7b0 ;  /* 0x00b9e7b0000a7882 */ /* 0x000fe20000000000 */
[----:B------:R-:W-:-:S06]  /*36d0*/  UMOV UR11, 0x3c46a4cb ;  /* 0x3c46a4cb000b7882 */ /* 0x000fcc0000000000 */
[----:B------:R-:W-:Y:S02]  /*36e0*/  DFMA R12, R24, R22, R12 ;  /* 0x00000016180c722b */ /* 0x000fe4000000000c */
[----:B------:R-:W-:Y:S01]  /*36f0*/  DFMA R22, R18, R18, -R26 ;  /* 0x000000121216722b */ /* 0x000fe2000000081a */
[----:B------:R-:W-:Y:S02]  /*3700*/  VIADD R25, R17, 0x100000 ;  /* 0x0010000011197836 */ /* 0x000fe40000000000 */
[----:B------:R-:W-:-:S03]  /*3710*/  IMAD.MOV.U32 R24, RZ, RZ, R16 ;  /* 0x000000ffff187224 */ /* 0x000fc600078e0010 */
[----:B------:R-:W-:Y:S01]  /*3720*/  DADD R12, R12, -UR10 ;  /* 0x8000000a0c0c7e29 */ /* 0x000fe20008000000 */
[----:B------:R-:W-:Y:S01]  /*3730*/  UMOV UR10, 0x80000000 ;  /* 0x80000000000a7882 */ /* 0x000fe20000000000 */
[----:B------:R-:W-:Y:S01]  /*3740*/  UMOV UR11, 0x43300000 ;  /* 0x43300000000b7882 */ /* 0x000fe20000000000 */
[C---:B------:R-:W-:Y:S02]  /*3750*/  DFMA R24, R18.reuse, R24, R22 ;  /* 0x000000181218722b */ /* 0x040fe40000000016 */
[----:B------:R-:W-:-:S08]  /*3760*/  DMUL R22, R18, R26 ;  /* 0x0000001a12167228 */ /* 0x000fd00000000000 */
[----:B------:R-:W-:-:S08]  /*3770*/  DFMA R28, R18, R26, -R22 ;  /* 0x0000001a121c722b */ /* 0x000fd00000000816 */
[----:B------:R-:W-:Y:S02]  /*3780*/  DFMA R28, R16, R26, R28 ;  /* 0x0000001a101c722b */ /* 0x000fe4000000001c */
[----:B------:R-:W-:-:S06]  /*3790*/  DADD R26, R20, R12 ;  /* 0x00000000141a7229 */ /* 0x000fcc000000000c */
[----:B------:R-:W-:Y:S02]  /*37a0*/  DFMA R24, R18, R24, R28 ;  /* 0x000000181218722b */ /* 0x000fe4000000001c */
[----:B------:R-:W-:Y:S02]  /*37b0*/  DADD R28, R20, -R26 ;  /* 0x00000000141c7229 */ /* 0x000fe4000000081a */
[----:B------:R-:W-:-:S06]  /*37c0*/  DMUL R20, R26, R22 ;  /* 0x000000161a147228 */ /* 0x000fcc0000000000 */
[----:B------:R-:W-:Y:S02]  /*37d0*/  DADD R28, R12, R28 ;  /* 0x000000000c1c7229 */ /* 0x000fe4000000001c */
[----:B------:R-:W-:-:S08]  /*37e0*/  DFMA R12, R26, R22, -R20 ;  /* 0x000000161a0c722b */ /* 0x000fd00000000814 */
[----:B------:R-:W-:-:S08]  /*37f0*/  DFMA R12, R26, R24, R12 ;  /* 0x000000181a0c722b */ /* 0x000fd0000000000c */
[----:B------:R-:W-:-:S08]  /*3800*/  DFMA R28, R28, R22, R12 ;  /* 0x000000161c1c722b */ /* 0x000fd0000000000c */
[----:B------:R-:W-:-:S08]  /*3810*/  DADD R12, R20, R28 ;  /* 0x00000000140c7229 */ /* 0x000fd0000000001c */
[--C-:B------:R-:W-:Y:S02]  /*3820*/  DADD R22, R18, R12.reuse ;  /* 0x0000000012167229 */ /* 0x100fe4000000000c */
[----:B------:R-:W-:-:S06]  /*3830*/  DADD R20, R20, -R12 ;  /* 0x0000000014147229 */ /* 0x000fcc000000080c */
[----:B------:R-:W-:Y:S02]  /*3840*/  DADD R18, R18, -R22 ;  /* 0x0000000012127229 */ /* 0x000fe40000000816 */
[----:B------:R-:W-:-:S06]  /*3850*/  DADD R20, R28, R20 ;  /* 0x000000001c147229 */ /* 0x000fcc0000000014 */
[----:B------:R-:W-:Y:S01]  /*3860*/  DADD R18, R12, R18 ;  /* 0x000000000c127229 */ /* 0x000fe20000000012 */
[C---:B------:R-:W-:Y:S02]  /*3870*/  VIADD R12, R31.reuse, 0xfffffc01 ;  /* 0xfffffc011f0c7836 */ /* 0x040fe40000000000 */
[----:B------:R-:W-:Y:S02]  /*3880*/  HFMA2 R13, -RZ, RZ, 3.59375, 0 ;  /* 0x43300000ff0d7431 */ /* 0x000fe400000001ff */
[----:B------:R-:W-:Y:S02]  /*3890*/  @P1 VIADD R12, R31, 0xfffffc02 ;  /* 0xfffffc021f0c1836 */ /* 0x000fe40000000000 */
[----:B------:R-:W-:Y:S01]  /*38a0*/  IMAD.MOV.U32 R31, RZ, RZ, R11 ;  /* 0x000000ffff1f7224 */ /* 0x000fe200078e000b */
[----:B------:R-:W-:Y:S02]  /*38b0*/  DADD R18, R20, R18 ;  /* 0x0000000014127229 */ /* 0x000fe40000000012 */
[----:B------:R-:W-:-:S02]  /*38c0*/  LOP3.LUT R12, R12, 0x80000000, RZ, 0x3c, !PT ;  /* 0x800000000c0c7812 */ /* 0x000fc400078e3cff */
[----:B------:R-:W-:-:S04]  /*38d0*/  LOP3.LUT R11, R31, 0xff0fffff, RZ, 0xc0, !PT ;  /* 0xff0fffff1f0b7812 */ /* 0x000fc800078ec0ff */
[----:B------:R-:W-:Y:S01]  /*38e0*/  DADD R12, R12, -UR10 ;  /* 0x8000000a0c0c7e29 */ /* 0x000fe20008000000 */
[----:B------:R-:W-:Y:S01]  /*38f0*/  UMOV UR10, 0xfefa39ef ;  /* 0xfefa39ef000a7882 */ /* 0x000fe20000000000 */
[----:B------:R-:W-:Y:S01]  /*3900*/  DADD R16, R16, R18 ;  /* 0x0000000010107229 */ /* 0x000fe20000000012 */
[----:B------:R-:W-:-:S07]  /*3910*/  UMOV UR11, 0x3fe62e42 ;  /* 0x3fe62e42000b7882 */ /* 0x000fce0000000000 */
[----:B------:R-:W-:-:S08]  /*3920*/  DADD R18, R22, R16 ;  /* 0x0000000016127229 */ /* 0x000fd00000000010 */
[--C-:B------:R-:W-:Y:S02]  /*3930*/  DFMA R14, R12, UR10, R18.reuse ;  /* 0x0000000a0c0e7c2b */ /* 0x100fe40008000012 */
[----:B------:R-:W-:-:S06]  /*3940*/  DADD R22, R22, -R18 ;  /* 0x0000000016167229 */ /* 0x000fcc0000000812 */
[----:B------:R-:W-:Y:S02]  /*3950*/  DFMA R20, R12, -UR10, R14 ;  /* 0x8000000a0c147c2b */ /* 0x000fe4000800000e */
[----:B------:R-:W-:-:S06]  /*3960*/  DADD R22, R16, R22 ;  /* 0x0000000010167229 */ /* 0x000fcc0000000016 */
[----:B------:R-:W-:-:S08]  /*3970*/  DADD R20, -R18, R20 ;  /* 0x0000000012147229 */ /* 0x000fd00000000114 */
[----:B------:R-:W-:Y:S01]  /*3980*/  DADD R16, R22, -R20 ;  /* 0x0000000016107229 */ /* 0x000fe20000000814 */
[----:B------:R-:W-:Y:S02]  /*3990*/  IMAD.MOV.U32 R20, RZ, RZ, 0x652b82fe ;  /* 0x652b82feff147424 */ /* 0x000fe400078e00ff */
[----:B------:R-:W-:-:S05]  /*39a0*/  IMAD.MOV.U32 R21, RZ, RZ, 0x3ff71547 ;  /* 0x3ff71547ff157424 */ /* 0x000fca00078e00ff */
[----:B------:R-:W-:Y:S01]  /*39b0*/  DFMA R16, R12, UR14, R16 ;  /* 0x0000000e0c107c2b */ /* 0x000fe20008000010 */
[----:B------:R-:W-:-:S05]  /*39c0*/  IMAD.SHL.U32 R12, R31, 0x2, RZ ;  /* 0x000000021f0c7824 */ /* 0x000fca00078e00ff */
[----:B------:R-:W-:Y:S02]  /*39d0*/  ISETP.GT.U32.AND P0, PT, R12, -0x2000001, PT ;  /* 0xfdffffff0c00780c */ /* 0x000fe40003f04070 */
[----:B------:R-:W-:Y:S02]  /*39e0*/  DADD R18, R14, R16 ;  /* 0x000000000e127229 */ /* 0x000fe40000000010 */
[----:B------:R-:W-:-:S06]  /*39f0*/  SEL R31, R11, R31, P0 ;  /* 0x0000001f0b1f7207 */ /* 0x000fcc0000000000 */
[----:B------:R-:W-:Y:S02]  /*3a00*/  DADD R14, R14, -R18 ;  /* 0x000000000e0e7229 */ /* 0x000fe40000000812 */
[----:B------:R-:W-:-:S06]  /*3a10*/  DMUL R12, R18, R30 ;  /* 0x0000001e120c7228 */ /* 0x000fcc0000000000 */
[----:B------:R-:W-:Y:S02]  /*3a20*/  DADD R16, R16, R14 ;  /* 0x0000000010107229 */ /* 0x000fe4000000000e */
[----:B------:R-:W-:-:S08]  /*3a30*/  DFMA R18, R18, R30, -R12 ;  /* 0x0000001e1212722b */ /* 0x000fd0000000080c */
[----:B------:R-:W-:-:S08]  /*3a40*/  DFMA R16, R16, R30, R18 ;  /* 0x0000001e1010722b */ /* 0x000fd00000000012 */
[----:B------:R-:W-:-:S08]  /*3a50*/  DADD R22, R12, R16 ;  /* 0x000000000c167229 */ /* 0x000fd00000000010 */
[----:B------:R-:W-:Y:S02]  /*3a60*/  DFMA R20, R22, R20, 6.75539944105574400000e+15 ;  /* 0x433800001614742b */ /* 0x000fe40000000014 */
[----:B------:R-:W-:Y:S01]  /*3a70*/  FSETP.GEU.AND P0, PT, |R23|, 4.1917929649353027344, PT ;  /* 0x4086232b1700780b */ /* 0x000fe20003f0e200 */
[----:B------:R-:W-:-:S05]  /*3a80*/  DADD R12, R12, -R22 ;  /* 0x000000000c0c7229 */ /* 0x000fca0000000816 */
[----:B------:R-:W-:-:S03]  /*3a90*/  DADD R14, R20, -6.75539944105574400000e+15 ;  /* 0xc3380000140e7429 */ /* 0x000fc60000000000 */
[----:B------:R-:W-:-:S05]  /*3aa0*/  DADD R16, R16, R12 ;  /* 0x0000000010107229 */ /* 0x000fca000000000c */
[----:B------:R-:W-:Y:S01]  /*3ab0*/  DFMA R18, R14, -UR10, R22 ;  /* 0x8000000a0e127c2b */ /* 0x000fe20008000016 */
[----:B------:R-:W-:Y:S01]  /*3ac0*/  UMOV UR10, 0x3b39803f ;  /* 0x3b39803f000a7882 */ /* 0x000fe20000000000 */
[----:B------:R-:W-:-:S06]  /*3ad0*/  UMOV UR11, 0x3c7abc9e ;  /* 0x3c7abc9e000b7882 */ /* 0x000fcc0000000000 */
[----:B------:R-:W-:Y:S01]  /*3ae0*/  DFMA R18, R14, -UR10, R18 ;  /* 0x8000000a0e127c2b */ /* 0x000fe20008000012 */
[----:B------:R-:W-:Y:S01]  /*3af0*/  UMOV UR10, 0x69ce2bdf ;  /* 0x69ce2bdf000a7882 */ /* 0x000fe20000000000 */
[----:B------:R-:W-:Y:S01]  /*3b00*/  MOV R14, 0xfca213ea ;  /* 0xfca213ea000e7802 */ /* 0x000fe20000000f00 */
[----:B------:R-:W-:Y:S01]  /*3b10*/  IMAD.MOV.U32 R15, RZ, RZ, 0x3e928af3 ;  /* 0x3e928af3ff0f7424 */ /* 0x000fe200078e00ff */
[----:B------:R-:W-:-:S05]  /*3b20*/  UMOV UR11, 0x3e5ade15 ;  /* 0x3e5ade15000b7882 */ /* 0x000fca0000000000 */
[----:B------:R-:W-:Y:S01]  /*3b30*/  DFMA R14, R18, UR10, R14 ;  /* 0x0000000a120e7c2b */ /* 0x000fe2000800000e */
[----:B------:R-:W-:Y:S01]  /*3b40*/  UMOV UR10, 0x62401315 ;  /* 0x62401315000a7882 */ /* 0x000fe20000000000 */
[----:B------:R-:W-:-:S06]  /*3b50*/  UMOV UR11, 0x3ec71dee ;  /* 0x3ec71dee000b7882 */ /* 0x000fcc0000000000 */
[----:B------:R-:W-:Y:S01]  /*3b60*/  DFMA R14, R18, R14, UR10 ;  /* 0x0000000a120e7e2b */ /* 0x000fe2000800000e */
        /* <DEDUP_REMOVED lines=20> */
[----:B------:R-:W-:-:S08]  /*3cb0*/  DFMA R14, R18, R14, UR10 ;  /* 0x0000000a120e7e2b */ /* 0x000fd0000800000e */
[----:B------:R-:W-:-:S08]  /*3cc0*/  DFMA R14, R18, R14, 1 ;  /* 0x3ff00000120e742b */ /* 0x000fd0000000000e */
[----:B------:R-:W-:-:S10]  /*3cd0*/  DFMA R14, R18, R14, 1 ;  /* 0x3ff00000120e742b */ /* 0x000fd4000000000e */
[----:B------:R-:W-:Y:S02]  /*3ce0*/  IMAD R19, R20, 0x100000, R15 ;  /* 0x0010000014137824 */ /* 0x000fe400078e020f */
[----:B------:R-:W-:Y:S01]  /*3cf0*/  IMAD.MOV.U32 R18, RZ, RZ, R14 ;  /* 0x000000ffff127224 */ /* 0x000fe200078e000e */
[----:B------:R-:W-:Y:S06]  /*3d00*/  @!P0 BRA `(.L_x_77) ;  /* 0x0000000000308947 */ /* 0x000fec0003800000 */
[----:B------:R-:W-:Y:S01]  /*3d10*/  FSETP.GEU.AND P1, PT, |R23|, 4.2275390625, PT ;  /* 0x408748001700780b */ /* 0x000fe20003f2e200 */
[C---:B------:R-:W-:Y:S02]  /*3d20*/  DADD R18, R22.reuse, +INF ;  /* 0x7ff0000016127429 */ /* 0x040fe40000000000 */
[----:B------:R-:W-:-:S08]  /*3d30*/  DSETP.GEU.AND P0, PT, R22, RZ, PT ;  /* 0x000000ff1600722a */ /* 0x000fd00003f0e000 */
[----:B------:R-:W-:Y:S02]  /*3d40*/  FSEL R18, R18, RZ, P0 ;  /* 0x000000ff12127208 */ /* 0x000fe40000000000 */
[----:B------:R-:W-:Y:S02]  /*3d50*/  @!P1 LEA.HI R12, R20, R20, RZ, 0x1 ;  /* 0x00000014140c9211 */ /* 0x000fe400078f08ff */
[----:B------:R-:W-:Y:S02]  /*3d60*/  FSEL R19, R19, RZ, P0 ;  /* 0x000000ff13137208 */ /* 0x000fe40000000000 */
[----:B------:R-:W-:-:S04]  /*3d70*/  @!P1 SHF.R.S32.HI R12, RZ, 0x1, R12 ;  /* 0x00000001ff0c9819 */ /* 0x000fc8000001140c */
[----:B------:R-:W-:Y:S01]  /*3d80*/  @!P1 LEA R15, R12, R15, 0x14 ;  /* 0x0000000f0c0f9211 */ /* 0x000fe200078ea0ff */
[----:B------:R-:W-:Y:S02]  /*3d90*/  @!P1 IMAD.IADD R11, R20, 0x1, -R12 ;  /* 0x00000001140b9824 */ /* 0x000fe400078e0a0c */
[----:B------:R-:W-:-:S03]  /*3da0*/  @!P1 IMAD.MOV.U32 R12, RZ, RZ, RZ ;  /* 0x000000ffff0c9224 */ /* 0x000fc600078e00ff */
[----:B------:R-:W-:-:S06]  /*3db0*/  @!P1 LEA R13, R11, 0x3ff00000, 0x14 ;  /* 0x3ff000000b0d9811 */ /* 0x000fcc00078ea0ff */
[----:B------:R-:W-:-:S11]  /*3dc0*/  @!P1 DMUL R18, R14, R12 ;  /* 0x0000000c0e129228 */ /* 0x000fd60000000000 */
.L_x_77:
[----:B------:R-:W-:Y:S01]  /*3dd0*/  DFMA R16, R16, R18, R18 ;  /* 0x000000121010722b */ /* 0x000fe20000000012 */
[----:B------:R-:W-:Y:S01]  /*3de0*/  IMAD.MOV.U32 R14, RZ, RZ, R0 ;  /* 0x000000ffff0e7224 */ /* 0x000fe200078e0000 */
[----:B------:R-:W-:Y:S01]  /*3df0*/  DSETP.NEU.AND P0, PT, |R18|, +INF , PT ;  /* 0x7ff000001200742a */ /* 0x000fe20003f0d200 */
[----:B------:R-:W-:-:S07]  /*3e00*/  IMAD.MOV.U32 R15, RZ, RZ, 0x0 ;  /* 0x00000000ff0f7424 */ /* 0x000fce00078e00ff */
[----:B------:R-:W-:Y:S02]  /*3e10*/  FSEL R12, R18, R16, !P0 ;  /* 0x00000010120c7208 */ /* 0x000fe40004000000 */
[----:B------:R-:W-:Y:S01]  /*3e20*/  FSEL R11, R19, R17, !P0 ;  /* 0x00000011130b7208 */ /* 0x000fe20004000000 */
[----:B------:R-:W-:Y:S06]  /*3e30*/  RET.REL.NODEC R14 `(_Z18activationFunctionPfS_S_S_S_ii) ;  /* 0xffffffc00e707950 */ /* 0x000fec0003c3ffff */
.L_x_78:
[----:B------:R-:W-:-:S00]  /*3e40*/  BRA `(.L_x_78) ;  /* 0xfffffffc00fc7947 */ /* 0x000fc0000383ffff */
[----:B------:R-:W-:-:S00]  /*3e50*/  NOP ;  /* 0x0000000000007918 */ /* 0x000fc00000000000 */
        /* <DEDUP_REMOVED lines=10> */
.L_x_83:


//--------------------- .text._Z17weightsAdjustmentPfS_S_ii --------------------------
	.section	.text._Z17weightsAdjustmentPfS_S_ii,"ax",@progbits
	.align	128
        .global         _Z17weightsAdjustmentPfS_S_ii
        .type           _Z17weightsAdjustmentPfS_S_ii,@function
        .size           _Z17weightsAdjustmentPfS_S_ii,(.L_x_85 - _Z17weightsAdjustmentPfS_S_ii)
        .other          _Z17weightsAdjustmentPfS_S_ii,@"STO_CUDA_ENTRY STV_DEFAULT"
_Z17weightsAdjustmentPfS_S_ii:
.text._Z17weightsAdjustmentPfS_S_ii:
[----:B------:R-:W-:Y:S01]  /*0000*/  LDC R1, c[0x0][0x37c] ;  /* 0x0000df00ff017b82 */ /* 0x000fe20000000800 */
[----:B------:R-:W0:Y:S07]  /*0010*/  S2R R0, SR_TID.X ;  /* 0x0000000000007919 */ /* 0x000e2e0000002100 */
[----:B------:R-:W0:Y:S01]  /*0020*/  S2UR UR4, SR_CTAID.X ;  /* 0x00000000000479c3 */ /* 0x000e220000002500 */
[----:B------:R-:W1:Y:S07]  /*0030*/  LDCU UR5, c[0x0][0x398] ;  /* 0x00007300ff0577ac */ /* 0x000e6e0008000800 */
[----:B------:R-:W0:Y:S02]  /*0040*/  LDC R7, c[0x0][0x360] ;  /* 0x0000d800ff077b82 */ /* 0x000e240000000800 */
[----:B0-----:R-:W-:-:S05]  /*0050*/  IMAD R7, R7, UR4, R0 ;  /* 0x0000000407077c24 */ /* 0x001fca000f8e0200 */
[----:B-1----:R-:W-:Y:S01]  /*0060*/  ISETP.GE.AND P0, PT, R7, UR5, PT ;  /* 0x0000000507007c0c */ /* 0x002fe2000bf06270 */
[----:B------:R-:W0:-:S12]  /*0070*/  LDCU.64 UR4, c[0x0][0x358] ;  /* 0x00006b00ff0477ac */ /* 0x000e180008000a00 */
[----:B------:R-:W-:Y:S05]  /*0080*/  @P0 BRA `(.L_x_79) ;  /* 0x00000000005c0947 */ /* 0x000fea0003800000 */
[----:B------:R-:W1:Y:S08]  /*0090*/  LDC R11, c[0x0][0x39c] ;  /* 0x0000e700ff0b7b82 */ /* 0x000e700000000800 */
[----:B------:R-:W1:Y:S08]  /*00a0*/  LDC.64 R2, c[0x0][0x388] ;  /* 0x0000e200ff027b82 */ /* 0x000e700000000a00 */
[----:B------:R-:W2:Y:S08]  /*00b0*/  LDC.64 R4, c[0x4][RZ] ;  /* 0x01000000ff047b82 */ /* 0x000eb00000000a00 */
[----:B------:R-:W3:Y:S08]  /*00c0*/  LDC.64 R8, c[0x0][0x390] ;  /* 0x0000e400ff087b82 */ /* 0x000ef00000000a00 */
[----:B------:R-:W4:Y:S01]  /*00d0*/  LDC.64 R12, c[0x0][0x380] ;  /* 0x0000e000ff0c7b82 */ /* 0x000f220000000a00 */
[----:B-1----:R-:W-:-:S06]  /*00e0*/  IMAD.WIDE R2, R11, 0x4, R2 ;  /* 0x000000040b027825 */ /* 0x002fcc00078e0202 */
[----:B0-----:R-:W5:Y:S04]  /*00f0*/  LDG.E R2, desc[UR4][R2.64] ;  /* 0x0000000402027981 */ /* 0x001f68000c1e1900 */
[----:B--2---:R-:W5:Y:S01]  /*0100*/  LDG.E R5, desc[UR4][R4.64] ;  /* 0x0000000404057981 */ /* 0x004f62000c1e1900 */
[----:B---3--:R-:W-:-:S06]  /*0110*/  IMAD.WIDE R8, R7, 0x4, R8 ;  /* 0x0000000407087825 */ /* 0x008fcc00078e0208 */
[----:B------:R-:W2:Y:S01]  /*0120*/  LDG.E R8, desc[UR4][R8.64] ;  /* 0x0000000408087981 */ /* 0x000ea2000c1e1900 */
[----:B----4-:R-:W-:-:S05]  /*0130*/  IMAD.WIDE R12, R7, 0x4, R12 ;  /* 0x00000004070c7825 */ /* 0x010fca00078e020c */
[----:B------:R-:W3:Y:S01]  /*0140*/  LDG.E R14, desc[UR4][R12.64] ;  /* 0x000000040c0e7981 */ /* 0x000ee2000c1e1900 */
[----:B------:R-:W-:Y:S01]  /*0150*/  UMOV UR6, 0x9999999a ;  /* 0x9999999a00067882 */ /* 0x000fe20000000000 */
[----:B------:R-:W-:Y:S01]  /*0160*/  UMOV UR7, 0x3fb99999 ;  /* 0x3fb9999900077882 */ /* 0x000fe20000000000 */
[----:B-----5:R-:W-:-:S04]  /*0170*/  FADD R0, R2, -R5 ;  /* 0x8000000502007221 */ /* 0x020fc80000000000 */
[----:B------:R-:W0:Y:S08]  /*0180*/  F2F.F64.F32 R6, R0 ;  /* 0x0000000000067310 */ /* 0x000e300000201800 */
[----:B--2---:R-:W-:Y:S08]  /*0190*/  F2F.F64.F32 R10, R8 ;  /* 0x00000008000a7310 */ /* 0x004ff00000201800 */
[----:B---3--:R-:W1:Y:S01]  /*01a0*/  F2F.F64.F32 R14, R14 ;  /* 0x0000000e000e7310 */ /* 0x008e620000201800 */
[----:B0-----:R-:W-:-:S08]  /*01b0*/  DMUL R6, R6, UR6 ;  /* 0x0000000606067c28 */ /* 0x001fd00008000000 */
[----:B-1----:R-:W-:-:S10]  /*01c0*/  DFMA R6, R6, R10, R14 ;  /* 0x0000000a0606722b */ /* 0x002fd4000000000e */
[----:B------:R-:W0:Y:S02]  /*01d0*/  F2F.F32.F64 R7, R6 ;  /* 0x0000000600077310 */ /* 0x000e240000301000 */
[----:B0-----:R-:W-:Y:S01]  /*01e0*/  STG.E desc[UR4][R12.64], R7 ;  /* 0x000000070c007986 */ /* 0x001fe2000c101904 */
[----:B------:R-:W-:Y:S05]  /*01f0*/  EXIT ;  /* 0x000000000000794d */ /* 0x000fea0003800000 */
.L_x_79:
[----:B------:R-:W0:Y:S02]  /*0200*/  LDC.64 R2, c[0x4][RZ] ;  /* 0x01000000ff027b82 */ /* 0x000e240000000a00 */
[----:B0-----:R-:W-:Y:S01]  /*0210*/  STG.E desc[UR4][R2.64], RZ ;  /* 0x000000ff02007986 */ /* 0x001fe2000c101904 */
[----:B------:R-:W-:Y:S05]  /*0220*/  EXIT ;  /* 0x000000000000794d */ /* 0x000fea0003800000 */
.L_x_80:
        /* <DEDUP_REMOVED lines=13> */
.L_x_85:


//--------------------- .nv.shared.reserved.0     --------------------------
	.section	.nv.shared.reserved.0,"aw",@nobits
	.weak		__nv_reservedSMEM_offset_0_alias
	.size		__nv_reservedSMEM_offset_0_alias, 0, 64
	.other		__nv_reservedSMEM_offset_0_alias,@"STO_CUDA_RESERVED_SHARED STV_DEFAULT"
__nv_reservedSMEM_offset_0_alias:
	.zero		0
	.zero		64


//--------------------- .nv.global                --------------------------
	.section	.nv.global,"aw",@nobits
	.align	4
.nv.global:
	.type		output,@object
	.size		output,(.L_0 - output)
output:
	.zero		4
.L_0:


//--------------------- .nv.constant0._Z18activationFunctionPfS_S_S_S_ii --------------------------
	.section	.nv.constant0._Z18activationFunctionPfS_S_S_S_ii,"a",@progbits
	.sectionflags	@""
	.align	4
.nv.constant0._Z18activationFunctionPfS_S_S_S_ii:
	.zero		944


//--------------------- .nv.constant0._Z17weightsAdjustmentPfS_S_ii --------------------------
	.section	.nv.constant0._Z17weightsAdjustmentPfS_S_ii,"a",@progbits
	.sectionflags	@""
	.align	4
.nv.constant0._Z17weightsAdjustmentPfS_S_ii:
	.zero		928


//--------------------- SYMBOLS --------------------------

	.type		.nv.reservedSmem.offset0,@object
	.size		.nv.reservedSmem.offset0,0x4
